// auto-generated by cutlass_sweep.gemm — config: {"arch": "sm_100", "cluster_m": 1, "cluster_n": 1, "dtype": "e5m2", "dtype_b": "e5m2", "layout": "nn", "stages": 0, "tile_k": 32, "tile_m": 128, "tile_n": 128}
#include "cutlass/cutlass.h"
#include "cutlass/gemm/collective/collective_builder.hpp"
#include "cutlass/gemm/device/gemm_universal_adapter.h"
#include "cutlass/gemm/kernel/gemm_universal.hpp"
#include "cutlass/epilogue/collective/collective_builder.hpp"

using ElemA = cutlass::float_e5m2_t;
using ElemB = cutlass::float_e5m2_t;
using ElemCD = cutlass::float_e5m2_t;
using Acc  = float;
using TileShape    = cute::Shape<cute::_128, cute::_128, cute::_32>;
using ClusterShape = cute::Shape<cute::_1, cute::_1, cute::_1>;

using CollectiveEpilogue = typename cutlass::epilogue::collective::CollectiveBuilder<
    cutlass::arch::Sm100, cutlass::arch::OpClassTensorOp,
    TileShape, ClusterShape,
    cutlass::epilogue::collective::EpilogueTileAuto,
    Acc, Acc,
    ElemCD, cutlass::layout::RowMajor, 128 / cutlass::sizeof_bits<ElemCD>::value,
    ElemCD, cutlass::layout::RowMajor, 128 / cutlass::sizeof_bits<ElemCD>::value,
    cutlass::epilogue::collective::EpilogueScheduleAuto
  >::CollectiveOp;

using CollectiveMainloop = typename cutlass::gemm::collective::CollectiveBuilder<
    cutlass::arch::Sm100, cutlass::arch::OpClassTensorOp,
    ElemA, cutlass::layout::RowMajor, 128 / cutlass::sizeof_bits<ElemA>::value,
    ElemB, cutlass::layout::RowMajor, 128 / cutlass::sizeof_bits<ElemB>::value,
    Acc,
    TileShape, ClusterShape,
    cutlass::gemm::collective::StageCountAutoCarveout<static_cast<int>(sizeof(typename CollectiveEpilogue::SharedStorage))>,
    cutlass::gemm::collective::KernelScheduleAuto
  >::CollectiveOp;

using GemmKernel = cutlass::gemm::kernel::GemmUniversal<
    cute::Shape<int,int,int,int>,
    CollectiveMainloop,
    CollectiveEpilogue
>;
using Gemm = cutlass::gemm::device::GemmUniversalAdapter<GemmKernel>;

// Force the device kernel symbol into the cubin without needing a host main.
auto* _anchor = &cutlass::device_kernel<GemmKernel>;


// ===== COMPILED SASS (sm_100a) =====

	.target	sm_100a

	.elftype	@"ET_EXEC"


//--------------------- .note.nv.tkinfo           --------------------------
	.section	.note.nv.tkinfo,"",@"SHT_NOTE"
	.sectionflags	@"SHF_NOTE_NV_TKINFO"
	.tkinfo
        /*0018*/ 	.word	0x00000002
        /*0030*/ 	.string	""
        /*0030*/ 	.string	"ptxas"
        /*0030*/ 	.string	"Cuda compilation tools, release 13.0, V13.0.88"
        /*0030*/ 	.string	"Build cuda_13.0.r13.0/compiler.36424714_0"
        /*0030*/ 	.string	"-arch sm_100a -m 64 "



//--------------------- .note.nv.cuinfo           --------------------------
	.section	.note.nv.cuinfo,"",@"SHT_NOTE"
	.sectionflags	@"SHF_NOTE_NV_CUINFO"
        /*0018*/ 	.short	0x0002
        /*001a*/ 	.short	0x0064
        /*001c*/ 	.short	0x0082
	.zero		2


//--------------------- .nv.info                  --------------------------
	.section	.nv.info,"",@"SHT_CUDA_INFO"
	.align	4


	//----- nvinfo : EIATTR_REGCOUNT
	.align		4
        /*0000*/ 	.byte	0x04, 0x2f
        /*0002*/ 	.short	(.L_19 - .L_18)
	.align		4
.L_18:
        /*0004*/ 	.word	index@(_ZN7cutlass13device_kernelINS_4gemm6kernel13GemmUniversalIN4cute5tupleIJiiiiEEENS1_10collective13CollectiveMmaINS1_35MainloopSm100TmaUmmaWarpSpecializedILi24ELi2ELi4ENS5_IJNS4_1CILi1EEESB_SB_EEEEENS5_IJNSA_ILi128EEESE_NSA_ILi32EEEEEENS_12float_e5m2_tENS5_IJlSB_lEEESH_NS5_IJSB_llEEENS4_8TiledMMAINS4_8MMA_AtomIJNS4_10MMA_TraitsINS4_19SM100_MMA_F8F6F4_SSEJSH_SH_fSE_SE_NS4_17integral_constantINS4_4UMMA5MajorELSQ_0EEENSO_ISQ_LSQ_1EEENSO_INSP_7ScaleInELST_0EEESU_EEEEEENS4_6LayoutISC_NS5_IJNSA_ILi0EEESY_SY_EEEEENS5_IJNS4_10UnderscoreES11_S11_EEEEENS4_13SM90_TMA_LOADENS4_14ComposedLayoutINS4_7SwizzleILi1ELi4ELi3EEENS4_18smem_ptr_flag_bitsILi8EEENSX_INS5_IJNSA_ILi8EEESF_EEENS5_IJSF_SB_EEEEEEEvNS4_8identityES14_NS15_INS16_ILi3ELi4ELi3EEES19_NSX_INS5_IJSE_S1A_EEENS5_IJSB_SE_EEEEEEEvS1F_EENS_8epilogue10collective18CollectiveEpilogueINS1M_23Sm100TmaWarpSpecializedILi2ELi2ELi64ELb0ELb0EEEJSG_NS5_IJNSX_ISE_SB_EENSX_INSA_ILi64EEESB_EEEEESH_SI_SH_SI_NS1M_6fusion15FusionCallbacksIS1Q_NS1V_17LinearCombinationISH_fSH_fLNS_15FloatRoundStyleE2EEESG_S1U_JEEENS4_5SM1004TMEM4LOAD26SM100_TMEM_LOAD_32dp32b64xES14_NS15_INS16_ILi2ELi4ELi3EEES19_NSX_INS5_IJS1A_S1S_EEENS5_IJS1S_SB_EEEEEEENS4_39AutoVectorizingCopyWithAssumedAlignmentILi128EEENS4_14SM90_TMA_STOREES29_S2B_S2B_EEEvvEEEEvNT_6ParamsE)
        /*0008*/ 	.word	0x000000e0


	//----- nvinfo : EIATTR_FRAME_SIZE
	.align		4
.L_19:
        /*000c*/ 	.byte	0x04, 0x11
        /*000e*/ 	.short	(.L_21 - .L_20)
	.align		4
.L_20:
        /*0010*/ 	.word	index@($__internal_2_$__cuda_sm10x_tcgen05_guardrail_trap_unallocated_columns_being_dealloced)
        /*0014*/ 	.word	0x00000000


	//----- nvinfo : EIATTR_FRAME_SIZE
	.align		4
.L_21:
        /*0018*/ 	.byte	0x04, 0x11
        /*001a*/ 	.short	(.L_23 - .L_22)
	.align		4
.L_22:
        /*001c*/ 	.word	index@($__internal_1_$__cuda_sm10x_tcgen05_guardrail_trap_phase_invalid_during_alloc)
        /*0020*/ 	.word	0x00000000


	//----- nvinfo : EIATTR_FRAME_SIZE
	.align		4
.L_23:
        /*0024*/ 	.byte	0x04, 0x11
        /*0026*/ 	.short	(.L_25 - .L_24)
	.align		4
.L_24:
        /*0028*/ 	.word	index@($__internal_0_$__cuda_sm10x_tcgen05_guardrail_trap_col_being_dealloced_not_returned_by_alloc)
        /*002c*/ 	.word	0x00000000


	//----- nvinfo : EIATTR_FRAME_SIZE
	.align		4
.L_25:
        /*0030*/ 	.byte	0x04, 0x11
        /*0032*/ 	.short	(.L_27 - .L_26)
	.align		4
.L_26:
        /*0034*/ 	.word	index@(_ZN7cutlass13device_kernelINS_4gemm6kernel13GemmUniversalIN4cute5tupleIJiiiiEEENS1_10collective13CollectiveMmaINS1_35MainloopSm100TmaUmmaWarpSpecializedILi24ELi2ELi4ENS5_IJNS4_1CILi1EEESB_SB_EEEEENS5_IJNSA_ILi128EEESE_NSA_ILi32EEEEEENS_12float_e5m2_tENS5_IJlSB_lEEESH_NS5_IJSB_llEEENS4_8TiledMMAINS4_8MMA_AtomIJNS4_10MMA_TraitsINS4_19SM100_MMA_F8F6F4_SSEJSH_SH_fSE_SE_NS4_17integral_constantINS4_4UMMA5MajorELSQ_0EEENSO_ISQ_LSQ_1EEENSO_INSP_7ScaleInELST_0EEESU_EEEEEENS4_6LayoutISC_NS5_IJNSA_ILi0EEESY_SY_EEEEENS5_IJNS4_10UnderscoreES11_S11_EEEEENS4_13SM90_TMA_LOADENS4_14ComposedLayoutINS4_7SwizzleILi1ELi4ELi3EEENS4_18smem_ptr_flag_bitsILi8EEENSX_INS5_IJNSA_ILi8EEESF_EEENS5_IJSF_SB_EEEEEEEvNS4_8identityES14_NS15_INS16_ILi3ELi4ELi3EEES19_NSX_INS5_IJSE_S1A_EEENS5_IJSB_SE_EEEEEEEvS1F_EENS_8epilogue10collective18CollectiveEpilogueINS1M_23Sm100TmaWarpSpecializedILi2ELi2ELi64ELb0ELb0EEEJSG_NS5_IJNSX_ISE_SB_EENSX_INSA_ILi64EEESB_EEEEESH_SI_SH_SI_NS1M_6fusion15FusionCallbacksIS1Q_NS1V_17LinearCombinationISH_fSH_fLNS_15FloatRoundStyleE2EEESG_S1U_JEEENS4_5SM1004TMEM4LOAD26SM100_TMEM_LOAD_32dp32b64xES14_NS15_INS16_ILi2ELi4ELi3EEES19_NSX_INS5_IJS1A_S1S_EEENS5_IJS1S_SB_EEEEEEENS4_39AutoVectorizingCopyWithAssumedAlignmentILi128EEENS4_14SM90_TMA_STOREES29_S2B_S2B_EEEvvEEEEvNT_6ParamsE)
        /*0038*/ 	.word	0x00000000


	//----- nvinfo : EIATTR_MIN_STACK_SIZE
	.align		4
.L_27:
        /*003c*/ 	.byte	0x04, 0x12
        /*003e*/ 	.short	(.L_29 - .L_28)
	.align		4
.L_28:
        /*0040*/ 	.word	index@(_ZN7cutlass13device_kernelINS_4gemm6kernel13GemmUniversalIN4cute5tupleIJiiiiEEENS1_10collective13CollectiveMmaINS1_35MainloopSm100TmaUmmaWarpSpecializedILi24ELi2ELi4ENS5_IJNS4_1CILi1EEESB_SB_EEEEENS5_IJNSA_ILi128EEESE_NSA_ILi32EEEEEENS_12float_e5m2_tENS5_IJlSB_lEEESH_NS5_IJSB_llEEENS4_8TiledMMAINS4_8MMA_AtomIJNS4_10MMA_TraitsINS4_19SM100_MMA_F8F6F4_SSEJSH_SH_fSE_SE_NS4_17integral_constantINS4_4UMMA5MajorELSQ_0EEENSO_ISQ_LSQ_1EEENSO_INSP_7ScaleInELST_0EEESU_EEEEEENS4_6LayoutISC_NS5_IJNSA_ILi0EEESY_SY_EEEEENS5_IJNS4_10UnderscoreES11_S11_EEEEENS4_13SM90_TMA_LOADENS4_14ComposedLayoutINS4_7SwizzleILi1ELi4ELi3EEENS4_18smem_ptr_flag_bitsILi8EEENSX_INS5_IJNSA_ILi8EEESF_EEENS5_IJSF_SB_EEEEEEEvNS4_8identityES14_NS15_INS16_ILi3ELi4ELi3EEES19_NSX_INS5_IJSE_S1A_EEENS5_IJSB_SE_EEEEEEEvS1F_EENS_8epilogue10collective18CollectiveEpilogueINS1M_23Sm100TmaWarpSpecializedILi2ELi2ELi64ELb0ELb0EEEJSG_NS5_IJNSX_ISE_SB_EENSX_INSA_ILi64EEESB_EEEEESH_SI_SH_SI_NS1M_6fusion15FusionCallbacksIS1Q_NS1V_17LinearCombinationISH_fSH_fLNS_15FloatRoundStyleE2EEESG_S1U_JEEENS4_5SM1004TMEM4LOAD26SM100_TMEM_LOAD_32dp32b64xES14_NS15_INS16_ILi2ELi4ELi3EEES19_NSX_INS5_IJS1A_S1S_EEENS5_IJS1S_SB_EEEEEEENS4_39AutoVectorizingCopyWithAssumedAlignmentILi128EEENS4_14SM90_TMA_STOREES29_S2B_S2B_EEEvvEEEEvNT_6ParamsE)
        /*0044*/ 	.word	0x00000000
.L_29:


//--------------------- .nv.compat                --------------------------
	.section	.nv.compat,"",@"SHT_CUDA_COMPAT_INFO"
	.align	4
        /*0000*/ 	.byte	0x02, 0x09, 0x01, 0x00, 0x02, 0x02, 0x02, 0x00, 0x02, 0x05, 0x05, 0x00, 0x03, 0x07, 0x01, 0x01
        /*0010*/ 	.byte	0x02, 0x03, 0x01, 0x00, 0x02, 0x06, 0x01, 0x00, 0x04, 0x0b, 0x08, 0x00, 0x09, 0x00, 0x00, 0x00
        /*0020*/ 	.byte	0x00, 0x00, 0x00, 0x00


//--------------------- .nv.info._ZN7cutlass13device_kernelINS_4gemm6kernel13GemmUniversalIN4cute5tupleIJiiiiEEENS1_10collective13CollectiveMmaINS1_35MainloopSm100TmaUmmaWarpSpecializedILi24ELi2ELi4ENS5_IJNS4_1CILi1EEESB_SB_EEEEENS5_IJNSA_ILi128EEESE_NSA_ILi32EEEEEENS_12float_e5m2_tENS5_IJlSB_lEEESH_NS5_IJSB_llEEENS4_8TiledMMAINS4_8MMA_AtomIJNS4_10MMA_TraitsINS4_19SM100_MMA_F8F6F4_SSEJSH_SH_fSE_SE_NS4_17integral_constantINS4_4UMMA5MajorELSQ_0EEENSO_ISQ_LSQ_1EEENSO_INSP_7ScaleInELST_0EEESU_EEEEEENS4_6LayoutISC_NS5_IJNSA_ILi0EEESY_SY_EEEEENS5_IJNS4_10UnderscoreES11_S11_EEEEENS4_13SM90_TMA_LOADENS4_14ComposedLayoutINS4_7SwizzleILi1ELi4ELi3EEENS4_18smem_ptr_flag_bitsILi8EEENSX_INS5_IJNSA_ILi8EEESF_EEENS5_IJSF_SB_EEEEEEEvNS4_8identityES14_NS15_INS16_ILi3ELi4ELi3EEES19_NSX_INS5_IJSE_S1A_EEENS5_IJSB_SE_EEEEEEEvS1F_EENS_8epilogue10collective18CollectiveEpilogueINS1M_23Sm100TmaWarpSpecializedILi2ELi2ELi64ELb0ELb0EEEJSG_NS5_IJNSX_ISE_SB_EENSX_INSA_ILi64EEESB_EEEEESH_SI_SH_SI_NS1M_6fusion15FusionCallbacksIS1Q_NS1V_17LinearCombinationISH_fSH_fLNS_15FloatRoundStyleE2EEESG_S1U_JEEENS4_5SM1004TMEM4LOAD26SM100_TMEM_LOAD_32dp32b64xES14_NS15_INS16_ILi2ELi4ELi3EEES19_NSX_INS5_IJS1A_S1S_EEENS5_IJS1S_SB_EEEEEEENS4_39AutoVectorizingCopyWithAssumedAlignmentILi128EEENS4_14SM90_TMA_STOREES29_S2B_S2B_EEEvvEEEEvNT_6ParamsE --------------------------
	.section	.nv.info._ZN7cutlass13device_kernelINS_4gemm6kernel13GemmUniversalIN4cute5tupleIJiiiiEEENS1_10collective13CollectiveMmaINS1_35MainloopSm100TmaUmmaWarpSpecializedILi24ELi2ELi4ENS5_IJNS4_1CILi1EEESB_SB_EEEEENS5_IJNSA_ILi128EEESE_NSA_ILi32EEEEEENS_12float_e5m2_tENS5_IJlSB_lEEESH_NS5_IJSB_llEEENS4_8TiledMMAINS4_8MMA_AtomIJNS4_10MMA_TraitsINS4_19SM100_MMA_F8F6F4_SSEJSH_SH_fSE_SE_NS4_17integral_constantINS4_4UMMA5MajorELSQ_0EEENSO_ISQ_LSQ_1EEENSO_INSP_7ScaleInELST_0EEESU_EEEEEENS4_6LayoutISC_NS5_IJNSA_ILi0EEESY_SY_EEEEENS5_IJNS4_10UnderscoreES11_S11_EEEEENS4_13SM90_TMA_LOADENS4_14ComposedLayoutINS4_7SwizzleILi1ELi4ELi3EEENS4_18smem_ptr_flag_bitsILi8EEENSX_INS5_IJNSA_ILi8EEESF_EEENS5_IJSF_SB_EEEEEEEvNS4_8identityES14_NS15_INS16_ILi3ELi4ELi3EEES19_NSX_INS5_IJSE_S1A_EEENS5_IJSB_SE_EEEEEEEvS1F_EENS_8epilogue10collective18CollectiveEpilogueINS1M_23Sm100TmaWarpSpecializedILi2ELi2ELi64ELb0ELb0EEEJSG_NS5_IJNSX_ISE_SB_EENSX_INSA_ILi64EEESB_EEEEESH_SI_SH_SI_NS1M_6fusion15FusionCallbacksIS1Q_NS1V_17LinearCombinationISH_fSH_fLNS_15FloatRoundStyleE2EEESG_S1U_JEEENS4_5SM1004TMEM4LOAD26SM100_TMEM_LOAD_32dp32b64xES14_NS15_INS16_ILi2ELi4ELi3EEES19_NSX_INS5_IJS1A_S1S_EEENS5_IJS1S_SB_EEEEEEENS4_39AutoVectorizingCopyWithAssumedAlignmentILi128EEENS4_14SM90_TMA_STOREES29_S2B_S2B_EEEvvEEEEvNT_6ParamsE,"",@"SHT_CUDA_INFO"
	.sectionflags	@""
	.align	4


	//----- nvinfo : EIATTR_CUDA_API_VERSION
	.align		4
        /*0000*/ 	.byte	0x04, 0x37
        /*0002*/ 	.short	(.L_31 - .L_30)
.L_30:
        /*0004*/ 	.word	0x00000082


	//----- nvinfo : EIATTR_KPARAM_INFO
	.align		4
.L_31:
        /*0008*/ 	.byte	0x04, 0x17
        /*000a*/ 	.short	(.L_33 - .L_32)
.L_32:
        /*000c*/ 	.word	0x00000000
        /*0010*/ 	.short	0x0000
        /*0012*/ 	.short	0x0000
        /*0014*/ 	.byte	0x00, 0xf0, 0x01, 0x20


	//----- nvinfo : EIATTR_AT_ENTRY_FRAGMENTS
	.align		4
.L_33:
        /*0018*/ 	.byte	0x04, 0x4f
        /*001a*/ 	.short	(.L_35 - .L_34)


	//   ....[0]....
.L_34:
        /*001c*/ 	.word	0x00000006


	//----- nvinfo : EIATTR_RESERVED_SMEM_USED
	.align		4
.L_35:
        /*0020*/ 	.byte	0x01, 0x41
	.zero		2


	//----- nvinfo : EIATTR_SPARSE_MMA_MASK
	.align		4
        /*0024*/ 	.byte	0x03, 0x50
        /*0026*/ 	.short	0x0000


	//----- nvinfo : EIATTR_TCGEN05_1CTA_USED
	.align		4
        /*0028*/ 	.byte	0x01, 0x51
	.zero		2


	//----- nvinfo : EIATTR_MAXREG_COUNT
	.align		4
        /*002c*/ 	.byte	0x03, 0x1b
        /*002e*/ 	.short	0x00ff


	//----- nvinfo : EIATTR_NUM_BARRIERS
	.align		4
        /*0030*/ 	.byte	0x02, 0x4c
        /*0032*/ 	.byte	0x07
	.zero		1


	//----- nvinfo : EIATTR_EXTERNS
	.align		4
        /*0034*/ 	.byte	0x04, 0x0f
        /*0036*/ 	.short	(.L_37 - .L_36)


	//   ....[0]....
	.align		4
.L_36:
        /*0038*/ 	.word	index@(__assertfail)


	//----- nvinfo : EIATTR_MERCURY_ISA_VERSION
	.align		4
.L_37:
        /*003c*/ 	.byte	0x03, 0x5f
        /*003e*/ 	.short	0x0101


	//----- nvinfo : EIATTR_INT_WARP_WIDE_INSTR_OFFSETS
	.align		4
        /*0040*/ 	.byte	0x04, 0x31
        /*0042*/ 	.short	(.L_39 - .L_38)


	//   ....[0]....
.L_38:
        /*0044*/ 	.word	0x00002030


	//   ....[1]....
        /*0048*/ 	.word	0x00004470


	//   ....[2]....
        /*004c*/ 	.word	0x00004490


	//   ....[3]....
        /*0050*/ 	.word	0x000044c0


	//   ....[4]....
        /*0054*/ 	.word	0x00004df0


	//   ....[5]....
        /*0058*/ 	.word	0x00004e60


	//   ....[6]....
        /*005c*/ 	.word	0x00005040


	//   ....[7]....
        /*0060*/ 	.word	0x000051a0


	//----- nvinfo : EIATTR_COOP_GROUP_MASK_REGIDS
	.align		4
.L_39:
        /*0064*/ 	.byte	0x04, 0x29
        /*0066*/ 	.short	(.L_41 - .L_40)


	//   ....[0]....
.L_40:
        /*0068*/ 	.word	0xffffffff


	//   ....[1]....
        /*006c*/ 	.word	0xffffffff


	//   ....[2]....
        /*0070*/ 	.word	0xffffffff


	//   ....[3]....
        /*0074*/ 	.word	0xffffffff


	//   ....[4]....
        /*0078*/ 	.word	0xffffffff


	//   ....[5]....
        /*007c*/ 	.word	0xffffffff


	//   ....[6]....
        /*0080*/ 	.word	0xffffffff


	//   ....[7]....
        /*0084*/ 	.word	0xffffffff


	//   ....[8]....
        /*0088*/ 	.word	0xffffffff


	//   ....[9]....
        /*008c*/ 	.word	0xffffffff


	//   ....[10]....
        /*0090*/ 	.word	0xffffffff


	//   ....[11]....
        /*0094*/ 	.word	0xffffffff


	//   ....[12]....
        /*0098*/ 	.word	0xffffffff


	//----- nvinfo : EIATTR_COOP_GROUP_INSTR_OFFSETS
	.align		4
.L_41:
        /*009c*/ 	.byte	0x04, 0x28
        /*009e*/ 	.short	(.L_43 - .L_42)


	//   ....[0]....
.L_42:
        /*00a0*/ 	.word	0x00000090


	//   ....[1]....
        /*00a4*/ 	.word	0x000004d0


	//   ....[2]....
        /*00a8*/ 	.word	0x000008f0


	//   ....[3]....
        /*00ac*/ 	.word	0x00000a50


	//   ....[4]....
        /*00b0*/ 	.word	0x00000b50


	//   ....[5]....
        /*00b4*/ 	.word	0x00000cc0


	//   ....[6]....
        /*00b8*/ 	.word	0x00000e60


	//   ....[7]....
        /*00bc*/ 	.word	0x00001f10


	//   ....[8]....
        /*00c0*/ 	.word	0x00003830


	//   ....[9]....
        /*00c4*/ 	.word	0x00003a40


	//   ....[10]....
        /*00c8*/ 	.word	0x00003a70


	//   ....[11]....
        /*00cc*/ 	.word	0x00004350


	//   ....[12]....
        /*00d0*/ 	.word	0x00004580


	//----- nvinfo : EIATTR_VRC_CTA_INIT_COUNT
	.align		4
.L_43:
        /*00d4*/ 	.byte	0x02, 0x4a
        /*00d6*/ 	.byte	0x80
	.zero		1


	//----- nvinfo : EIATTR_SYSCALL_OFFSETS
	.align		4
        /*00d8*/ 	.byte	0x04, 0x46
        /*00da*/ 	.short	(.L_45 - .L_44)


	//   ....[0]....
.L_44:
        /*00dc*/ 	.word	0x00005bd0


	//   ....[1]....
        /*00e0*/ 	.word	0x00005d10


	//   ....[2]....
        /*00e4*/ 	.word	0x00006570


	//   ....[3]....
        /*00e8*/ 	.word	0x00007b80


	//----- nvinfo : EIATTR_MBARRIER_INSTR_OFFSETS
	.align		4
.L_45:
        /*00ec*/ 	.byte	0x04, 0x39
        /*00ee*/ 	.short	(.L_47 - .L_46)


	//   ....[0]....
.L_46:
        /*00f0*/ 	.word	0x000005d0
        /*00f4*/ 	.word	0x000000ff
        /*00f8*/ 	.word	0x00000000
        /*00fc*/ 	.short	0x0100
        /*00fe*/ 	.byte	0x05
	.zero		1


	//   ....[1]....
        /*0100*/ 	.word	0x000005e0
        /*0104*/ 	.word	0x000000ff
        /*0108*/ 	.word	0x000000c0
        /*010c*/ 	.short	0x0100
        /*010e*/ 	.byte	0x05
	.zero		1


	//   ....[2]....
        /*0110*/ 	.word	0x000005f0
        /*0114*/ 	.word	0x000000ff
        /*0118*/ 	.word	0x00000008
        /*011c*/ 	.short	0x0100
        /*011e*/ 	.byte	0x05
	.zero		1


	//   ....[3]....
        /*0120*/ 	.word	0x00000600
        /*0124*/ 	.word	0x000000ff
        /*0128*/ 	.word	0x000000c8
        /*012c*/ 	.short	0x0100
        /*012e*/ 	.byte	0x05
	.zero		1


	//   ....[4]....
        /*0130*/ 	.word	0x00000610
        /*0134*/ 	.word	0x000000ff
        /*0138*/ 	.word	0x00000010
        /*013c*/ 	.short	0x0100
        /*013e*/ 	.byte	0x05
	.zero		1


	//   ....[5]....
        /*0140*/ 	.word	0x00000620
        /*0144*/ 	.word	0x000000ff
        /*0148*/ 	.word	0x000000d0
        /*014c*/ 	.short	0x0100
        /*014e*/ 	.byte	0x05
	.zero		1


	//   ....[6]....
        /*0150*/ 	.word	0x00000630
        /*0154*/ 	.word	0x000000ff
        /*0158*/ 	.word	0x00000018
        /*015c*/ 	.short	0x0100
        /*015e*/ 	.byte	0x05
	.zero		1


	//   ....[7]....
        /*0160*/ 	.word	0x00000640
        /*0164*/ 	.word	0x000000ff
        /*0168*/ 	.word	0x000000d8
        /*016c*/ 	.short	0x0100
        /*016e*/ 	.byte	0x05
	.zero		1


	//   ....[8]....
        /*0170*/ 	.word	0x00000650
        /*0174*/ 	.word	0x000000ff
        /*0178*/ 	.word	0x00000020
        /*017c*/ 	.short	0x0100
        /*017e*/ 	.byte	0x05
	.zero		1


	//   ....[9]....
        /*0180*/ 	.word	0x00000660
        /*0184*/ 	.word	0x000000ff
        /*0188*/ 	.word	0x000000e0
        /*018c*/ 	.short	0x0100
        /*018e*/ 	.byte	0x05
	.zero		1


	//   ....[10]....
        /*0190*/ 	.word	0x00000670
        /*0194*/ 	.word	0x000000ff
        /*0198*/ 	.word	0x00000028
        /*019c*/ 	.short	0x0100
        /*019e*/ 	.byte	0x05
	.zero		1


	//   ....[11]....
        /*01a0*/ 	.word	0x00000680
        /*01a4*/ 	.word	0x000000ff
        /*01a8*/ 	.word	0x000000e8
        /*01ac*/ 	.short	0x0100
        /*01ae*/ 	.byte	0x05
	.zero		1


	//   ....[12]....
        /*01b0*/ 	.word	0x00000690
        /*01b4*/ 	.word	0x000000ff
        /*01b8*/ 	.word	0x00000030
        /*01bc*/ 	.short	0x0100
        /*01be*/ 	.byte	0x05
	.zero		1


	//   ....[13]....
        /*01c0*/ 	.word	0x000006a0
        /*01c4*/ 	.word	0x000000ff
        /*01c8*/ 	.word	0x000000f0
        /*01cc*/ 	.short	0x0100
        /*01ce*/ 	.byte	0x05
	.zero		1


	//   ....[14]....
        /*01d0*/ 	.word	0x000006b0
        /*01d4*/ 	.word	0x000000ff
        /*01d8*/ 	.word	0x00000038
        /*01dc*/ 	.short	0x0100
        /*01de*/ 	.byte	0x05
	.zero		1


	//   ....[15]....
        /*01e0*/ 	.word	0x000006c0
        /*01e4*/ 	.word	0x000000ff
        /*01e8*/ 	.word	0x000000f8
        /*01ec*/ 	.short	0x0100
        /*01ee*/ 	.byte	0x05
	.zero		1


	//   ....[16]....
        /*01f0*/ 	.word	0x000006d0
        /*01f4*/ 	.word	0x000000ff
        /*01f8*/ 	.word	0x00000040
        /*01fc*/ 	.short	0x0100
        /*01fe*/ 	.byte	0x05
	.zero		1


	//   ....[17]....
        /*0200*/ 	.word	0x000006e0
        /*0204*/ 	.word	0x000000ff
        /*0208*/ 	.word	0x00000100
        /*020c*/ 	.short	0x0100
        /*020e*/ 	.byte	0x05
	.zero		1


	//   ....[18]....
        /*0210*/ 	.word	0x000006f0
        /*0214*/ 	.word	0x000000ff
        /*0218*/ 	.word	0x00000048
        /*021c*/ 	.short	0x0100
        /*021e*/ 	.byte	0x05
	.zero		1


	//   ....[19]....
        /*0220*/ 	.word	0x00000700
        /*0224*/ 	.word	0x000000ff
        /*0228*/ 	.word	0x00000108
        /*022c*/ 	.short	0x0100
        /*022e*/ 	.byte	0x05
	.zero		1


	//   ....[20]....
        /*0230*/ 	.word	0x00000710
        /*0234*/ 	.word	0x000000ff
        /*0238*/ 	.word	0x00000050
        /*023c*/ 	.short	0x0100
        /*023e*/ 	.byte	0x05
	.zero		1


	//   ....[21]....
        /*0240*/ 	.word	0x00000720
        /*0244*/ 	.word	0x000000ff
        /*0248*/ 	.word	0x00000110
        /*024c*/ 	.short	0x0100
        /*024e*/ 	.byte	0x05
	.zero		1


	//   ....[22]....
        /*0250*/ 	.word	0x00000730
        /*0254*/ 	.word	0x000000ff
        /*0258*/ 	.word	0x00000058
        /*025c*/ 	.short	0x0100
        /*025e*/ 	.byte	0x05
	.zero		1


	//   ....[23]....
        /*0260*/ 	.word	0x00000740
        /*0264*/ 	.word	0x000000ff
        /*0268*/ 	.word	0x00000118
        /*026c*/ 	.short	0x0100
        /*026e*/ 	.byte	0x05
	.zero		1


	//   ....[24]....
        /*0270*/ 	.word	0x00000750
        /*0274*/ 	.word	0x000000ff
        /*0278*/ 	.word	0x00000060
        /*027c*/ 	.short	0x0100
        /*027e*/ 	.byte	0x05
	.zero		1


	//   ....[25]....
        /*0280*/ 	.word	0x00000760
        /*0284*/ 	.word	0x000000ff
        /*0288*/ 	.word	0x00000120
        /*028c*/ 	.short	0x0100
        /*028e*/ 	.byte	0x05
	.zero		1


	//   ....[26]....
        /*0290*/ 	.word	0x00000770
        /*0294*/ 	.word	0x000000ff
        /*0298*/ 	.word	0x00000068
        /*029c*/ 	.short	0x0100
        /*029e*/ 	.byte	0x05
	.zero		1


	//   ....[27]....
        /*02a0*/ 	.word	0x00000780
        /*02a4*/ 	.word	0x000000ff
        /*02a8*/ 	.word	0x00000128
        /*02ac*/ 	.short	0x0100
        /*02ae*/ 	.byte	0x05
	.zero		1


	//   ....[28]....
        /*02b0*/ 	.word	0x00000790
        /*02b4*/ 	.word	0x000000ff
        /*02b8*/ 	.word	0x00000070
        /*02bc*/ 	.short	0x0100
        /*02be*/ 	.byte	0x05
	.zero		1


	//   ....[29]....
        /*02c0*/ 	.word	0x000007a0
        /*02c4*/ 	.word	0x000000ff
        /*02c8*/ 	.word	0x00000130
        /*02cc*/ 	.short	0x0100
        /*02ce*/ 	.byte	0x05
	.zero		1


	//   ....[30]....
        /*02d0*/ 	.word	0x000007b0
        /*02d4*/ 	.word	0x000000ff
        /*02d8*/ 	.word	0x00000078
        /*02dc*/ 	.short	0x0100
        /*02de*/ 	.byte	0x05
	.zero		1


	//   ....[31]....
        /*02e0*/ 	.word	0x000007c0
        /*02e4*/ 	.word	0x000000ff
        /*02e8*/ 	.word	0x00000138
        /*02ec*/ 	.short	0x0100
        /*02ee*/ 	.byte	0x05
	.zero		1


	//   ....[32]....
        /*02f0*/ 	.word	0x000007d0
        /*02f4*/ 	.word	0x000000ff
        /*02f8*/ 	.word	0x00000080
        /*02fc*/ 	.short	0x0100
        /*02fe*/ 	.byte	0x05
	.zero		1


	//   ....[33]....
        /*0300*/ 	.word	0x000007e0
        /*0304*/ 	.word	0x000000ff
        /*0308*/ 	.word	0x00000140
        /*030c*/ 	.short	0x0100
        /*030e*/ 	.byte	0x05
	.zero		1


	//   ....[34]....
        /*0310*/ 	.word	0x000007f0
        /*0314*/ 	.word	0x000000ff
        /*0318*/ 	.word	0x00000088
        /*031c*/ 	.short	0x0100
        /*031e*/ 	.byte	0x05
	.zero		1


	//   ....[35]....
        /*0320*/ 	.word	0x00000800
        /*0324*/ 	.word	0x000000ff
        /*0328*/ 	.word	0x00000148
        /*032c*/ 	.short	0x0100
        /*032e*/ 	.byte	0x05
	.zero		1


	//   ....[36]....
        /*0330*/ 	.word	0x00000810
        /*0334*/ 	.word	0x000000ff
        /*0338*/ 	.word	0x00000090
        /*033c*/ 	.short	0x0100
        /*033e*/ 	.byte	0x05
	.zero		1


	//   ....[37]....
        /*0340*/ 	.word	0x00000820
        /*0344*/ 	.word	0x000000ff
        /*0348*/ 	.word	0x00000150
        /*034c*/ 	.short	0x0100
        /*034e*/ 	.byte	0x05
	.zero		1


	//   ....[38]....
        /*0350*/ 	.word	0x00000830
        /*0354*/ 	.word	0x000000ff
        /*0358*/ 	.word	0x00000098
        /*035c*/ 	.short	0x0100
        /*035e*/ 	.byte	0x05
	.zero		1


	//   ....[39]....
        /*0360*/ 	.word	0x00000840
        /*0364*/ 	.word	0x000000ff
        /*0368*/ 	.word	0x00000158
        /*036c*/ 	.short	0x0100
        /*036e*/ 	.byte	0x05
	.zero		1


	//   ....[40]....
        /*0370*/ 	.word	0x00000850
        /*0374*/ 	.word	0x000000ff
        /*0378*/ 	.word	0x000000a0
        /*037c*/ 	.short	0x0100
        /*037e*/ 	.byte	0x05
	.zero		1


	//   ....[41]....
        /*0380*/ 	.word	0x00000860
        /*0384*/ 	.word	0x000000ff
        /*0388*/ 	.word	0x00000160
        /*038c*/ 	.short	0x0100
        /*038e*/ 	.byte	0x05
	.zero		1


	//   ....[42]....
        /*0390*/ 	.word	0x00000870
        /*0394*/ 	.word	0x000000ff
        /*0398*/ 	.word	0x000000a8
        /*039c*/ 	.short	0x0100
        /*039e*/ 	.byte	0x05
	.zero		1


	//   ....[43]....
        /*03a0*/ 	.word	0x00000880
        /*03a4*/ 	.word	0x000000ff
        /*03a8*/ 	.word	0x00000168
        /*03ac*/ 	.short	0x0100
        /*03ae*/ 	.byte	0x05
	.zero		1


	//   ....[44]....
        /*03b0*/ 	.word	0x00000890
        /*03b4*/ 	.word	0x000000ff
        /*03b8*/ 	.word	0x000000b0
        /*03bc*/ 	.short	0x0100
        /*03be*/ 	.byte	0x05
	.zero		1


	//   ....[45]....
        /*03c0*/ 	.word	0x000008a0
        /*03c4*/ 	.word	0x000000ff
        /*03c8*/ 	.word	0x00000170
        /*03cc*/ 	.short	0x0100
        /*03ce*/ 	.byte	0x05
	.zero		1


	//   ....[46]....
        /*03d0*/ 	.word	0x000008b0
        /*03d4*/ 	.word	0x000000ff
        /*03d8*/ 	.word	0x000000b8
        /*03dc*/ 	.short	0x0100
        /*03de*/ 	.byte	0x05
	.zero		1


	//   ....[47]....
        /*03e0*/ 	.word	0x000008c0
        /*03e4*/ 	.word	0x000000ff
        /*03e8*/ 	.word	0x00000178
        /*03ec*/ 	.short	0x0100
        /*03ee*/ 	.byte	0x05
	.zero		1


	//   ....[48]....
        /*03f0*/ 	.word	0x00000a00
        /*03f4*/ 	.word	0x000000ff
        /*03f8*/ 	.word	0x00000180
        /*03fc*/ 	.short	0x0100
        /*03fe*/ 	.byte	0x07
	.zero		1


	//   ....[49]....
        /*0400*/ 	.word	0x00000a10
        /*0404*/ 	.word	0x000000ff
        /*0408*/ 	.word	0x00000190
        /*040c*/ 	.short	0x0100
        /*040e*/ 	.byte	0x07
	.zero		1


	//   ....[50]....
        /*0410*/ 	.word	0x00000a20
        /*0414*/ 	.word	0x000000ff
        /*0418*/ 	.word	0x00000188
        /*041c*/ 	.short	0x0100
        /*041e*/ 	.byte	0x07
	.zero		1


	//   ....[51]....
        /*0420*/ 	.word	0x00000a30
        /*0424*/ 	.word	0x000000ff
        /*0428*/ 	.word	0x00000198
        /*042c*/ 	.short	0x0100
        /*042e*/ 	.byte	0x07
	.zero		1


	//   ....[52]....
        /*0430*/ 	.word	0x00000b20
        /*0434*/ 	.word	0x000000ff
        /*0438*/ 	.word	0x000001a0
        /*043c*/ 	.short	0x0100
        /*043e*/ 	.byte	0x05
	.zero		1


	//   ....[53]....
        /*0440*/ 	.word	0x00000b30
        /*0444*/ 	.word	0x000000ff
        /*0448*/ 	.word	0x000001a8
        /*044c*/ 	.short	0x0100
        /*044e*/ 	.byte	0x05
	.zero		1


	//   ....[54]....
        /*0450*/ 	.word	0x00000c70
        /*0454*/ 	.word	0x000000ff
        /*0458*/ 	.word	0x000001b0
        /*045c*/ 	.short	0x0100
        /*045e*/ 	.byte	0x05
	.zero		1


	//   ....[55]....
        /*0460*/ 	.word	0x00000c80
        /*0464*/ 	.word	0x000000ff
        /*0468*/ 	.word	0x000001c0
        /*046c*/ 	.short	0x0100
        /*046e*/ 	.byte	0x05
	.zero		1


	//   ....[56]....
        /*0470*/ 	.word	0x00000c90
        /*0474*/ 	.word	0x000000ff
        /*0478*/ 	.word	0x000001b8
        /*047c*/ 	.short	0x0100
        /*047e*/ 	.byte	0x05
	.zero		1


	//   ....[57]....
        /*0480*/ 	.word	0x00000ca0
        /*0484*/ 	.word	0x000000ff
        /*0488*/ 	.word	0x000001c8
        /*048c*/ 	.short	0x0100
        /*048e*/ 	.byte	0x05
	.zero		1


	//   ....[58]....
        /*0490*/ 	.word	0x00000dd0
        /*0494*/ 	.word	0x000000ff
        /*0498*/ 	.word	0x000001d0
        /*049c*/ 	.short	0x0100
        /*049e*/ 	.byte	0x07
	.zero		1


	//   ....[59]....
        /*04a0*/ 	.word	0x00000de0
        /*04a4*/ 	.word	0x000000ff
        /*04a8*/ 	.word	0x000001f0
        /*04ac*/ 	.short	0x0100
        /*04ae*/ 	.byte	0x07
	.zero		1


	//   ....[60]....
        /*04b0*/ 	.word	0x00000df0
        /*04b4*/ 	.word	0x000000ff
        /*04b8*/ 	.word	0x000001d8
        /*04bc*/ 	.short	0x0100
        /*04be*/ 	.byte	0x07
	.zero		1


	//   ....[61]....
        /*04c0*/ 	.word	0x00000e00
        /*04c4*/ 	.word	0x000000ff
        /*04c8*/ 	.word	0x000001f8
        /*04cc*/ 	.short	0x0100
        /*04ce*/ 	.byte	0x07
	.zero		1


	//   ....[62]....
        /*04d0*/ 	.word	0x00000e10
        /*04d4*/ 	.word	0x000000ff
        /*04d8*/ 	.word	0x000001e0
        /*04dc*/ 	.short	0x0100
        /*04de*/ 	.byte	0x07
	.zero		1


	//   ....[63]....
        /*04e0*/ 	.word	0x00000e20
        /*04e4*/ 	.word	0x000000ff
        /*04e8*/ 	.word	0x00000200
        /*04ec*/ 	.short	0x0100
        /*04ee*/ 	.byte	0x07
	.zero		1


	//   ....[64]....
        /*04f0*/ 	.word	0x00000e30
        /*04f4*/ 	.word	0x000000ff
        /*04f8*/ 	.word	0x000001e8
        /*04fc*/ 	.short	0x0100
        /*04fe*/ 	.byte	0x07
	.zero		1


	//   ....[65]....
        /*0500*/ 	.word	0x00000e40
        /*0504*/ 	.word	0x000000ff
        /*0508*/ 	.word	0x00000208
        /*050c*/ 	.short	0x0100
        /*050e*/ 	.byte	0x07
	.zero		1


	//   ....[66]....
        /*0510*/ 	.word	0x00000f30
        /*0514*/ 	.word	0x000000ff
        /*0518*/ 	.word	0x00000210
        /*051c*/ 	.short	0x0100
        /*051e*/ 	.byte	0x05
	.zero		1


	//   ....[67]....
        /*0520*/ 	.word	0x00000f40
        /*0524*/ 	.word	0x000000ff
        /*0528*/ 	.word	0x00000220
        /*052c*/ 	.short	0x0100
        /*052e*/ 	.byte	0x05
	.zero		1


	//   ....[68]....
        /*0530*/ 	.word	0x00000f50
        /*0534*/ 	.word	0x000000ff
        /*0538*/ 	.word	0x00000218
        /*053c*/ 	.short	0x0100
        /*053e*/ 	.byte	0x05
	.zero		1


	//   ....[69]....
        /*0540*/ 	.word	0x00000f60
        /*0544*/ 	.word	0x000000ff
        /*0548*/ 	.word	0x00000228
        /*054c*/ 	.short	0x0100
        /*054e*/ 	.byte	0x05
	.zero		1


	//   ....[70]....
        /*0550*/ 	.word	0x00001830
        /*0554*/ 	.word	0x00000003
        /*0558*/ 	.word	0x00000220
        /*055c*/ 	.short	0x010a
        /*055e*/ 	.byte	0xff
	.zero		1


	//   ....[71]....
        /*0560*/ 	.word	0x00001860
        /*0564*/ 	.word	0x00000003
        /*0568*/ 	.word	0x00000210
        /*056c*/ 	.short	0x0101
        /*056e*/ 	.byte	0xff
	.zero		1


	//   ....[72]....
        /*0570*/ 	.word	0x00001930
        /*0574*/ 	.word	0x000000ff
        /*0578*/ 	.word	0x000000c0
        /*057c*/ 	.short	0x010a
        /*057e*/ 	.byte	0x08
	.zero		1


	//   ....[73]....
        /*0580*/ 	.word	0x000019d0
        /*0584*/ 	.word	0x000000ff
        /*0588*/ 	.word	0x000000c0
        /*058c*/ 	.short	0x010a
        /*058e*/ 	.byte	0x21
	.zero		1


	//   ....[74]....
        /*0590*/ 	.word	0x00001b30
        /*0594*/ 	.word	0x000000ff
        /*0598*/ 	.word	0x000000c0
        /*059c*/ 	.short	0x010a
        /*059e*/ 	.byte	0x08
	.zero		1


	//   ....[75]....
        /*05a0*/ 	.word	0x00001c20
        /*05a4*/ 	.word	0x000000ff
        /*05a8*/ 	.word	0x000001a8
        /*05ac*/ 	.short	0x0101
        /*05ae*/ 	.byte	0x04
	.zero		1


	//   ....[76]....
        /*05b0*/ 	.word	0x00001c40
        /*05b4*/ 	.word	0x000000ff
        /*05b8*/ 	.word	0x000000c0
        /*05bc*/ 	.short	0x010a
        /*05be*/ 	.byte	0x08
	.zero		1


	//   ....[77]....
        /*05c0*/ 	.word	0x00001cc0
        /*05c4*/ 	.word	0x000000ff
        /*05c8*/ 	.word	0x000000c0
        /*05cc*/ 	.short	0x010a
        /*05ce*/ 	.byte	0x11
	.zero		1


	//   ....[78]....
        /*05d0*/ 	.word	0x00001e20
        /*05d4*/ 	.word	0x000000ff
        /*05d8*/ 	.word	0x000000c0
        /*05dc*/ 	.short	0x010a
        /*05de*/ 	.byte	0x08
	.zero		1


	//   ....[79]....
        /*05e0*/ 	.word	0x00001f40
        /*05e4*/ 	.word	0x00000002
        /*05e8*/ 	.word	0x000001b0
        /*05ec*/ 	.short	0x010a
        /*05ee*/ 	.byte	0xff
	.zero		1


	//   ....[80]....
        /*05f0*/ 	.word	0x00002000
        /*05f4*/ 	.word	0x00000002
        /*05f8*/ 	.word	0x00000000
        /*05fc*/ 	.short	0x0101
        /*05fe*/ 	.byte	0xff
	.zero		1


	//   ....[81]....
        /*0600*/ 	.word	0x00002560
        /*0604*/ 	.word	0x000000ff
        /*0608*/ 	.word	0x00000000
        /*060c*/ 	.short	0x010a
        /*060e*/ 	.byte	0x05
	.zero		1


	//   ....[82]....
        /*0610*/ 	.word	0x000025f0
        /*0614*/ 	.word	0x000000ff
        /*0618*/ 	.word	0x00000000
        /*061c*/ 	.short	0x010a
        /*061e*/ 	.byte	0x05
	.zero		1


	//   ....[83]....
        /*0620*/ 	.word	0x00002680
        /*0624*/ 	.word	0x000000ff
        /*0628*/ 	.word	0x00000000
        /*062c*/ 	.short	0x010a
        /*062e*/ 	.byte	0x05
	.zero		1


	//   ....[84]....
        /*0630*/ 	.word	0x00002710
        /*0634*/ 	.word	0x000000ff
        /*0638*/ 	.word	0x00000000
        /*063c*/ 	.short	0x010a
        /*063e*/ 	.byte	0x05
	.zero		1


	//   ....[85]....
        /*0640*/ 	.word	0x000027a0
        /*0644*/ 	.word	0x000000ff
        /*0648*/ 	.word	0x00000000
        /*064c*/ 	.short	0x010a
        /*064e*/ 	.byte	0x05
	.zero		1


	//   ....[86]....
        /*0650*/ 	.word	0x00002830
        /*0654*/ 	.word	0x000000ff
        /*0658*/ 	.word	0x00000000
        /*065c*/ 	.short	0x010a
        /*065e*/ 	.byte	0x05
	.zero		1


	//   ....[87]....
        /*0660*/ 	.word	0x000028c0
        /*0664*/ 	.word	0x000000ff
        /*0668*/ 	.word	0x00000000
        /*066c*/ 	.short	0x010a
        /*066e*/ 	.byte	0x05
	.zero		1


	//   ....[88]....
        /*0670*/ 	.word	0x00002950
        /*0674*/ 	.word	0x000000ff
        /*0678*/ 	.word	0x00000000
        /*067c*/ 	.short	0x010a
        /*067e*/ 	.byte	0x05
	.zero		1


	//   ....[89]....
        /*0680*/ 	.word	0x000029e0
        /*0684*/ 	.word	0x000000ff
        /*0688*/ 	.word	0x00000000
        /*068c*/ 	.short	0x010a
        /*068e*/ 	.byte	0x05
	.zero		1


	//   ....[90]....
        /*0690*/ 	.word	0x00002a70
        /*0694*/ 	.word	0x000000ff
        /*0698*/ 	.word	0x00000000
        /*069c*/ 	.short	0x010a
        /*069e*/ 	.byte	0x05
	.zero		1


	//   ....[91]....
        /*06a0*/ 	.word	0x00002b00
        /*06a4*/ 	.word	0x000000ff
        /*06a8*/ 	.word	0x00000000
        /*06ac*/ 	.short	0x010a
        /*06ae*/ 	.byte	0x05
	.zero		1


	//   ....[92]....
        /*06b0*/ 	.word	0x00002b90
        /*06b4*/ 	.word	0x000000ff
        /*06b8*/ 	.word	0x00000000
        /*06bc*/ 	.short	0x010a
        /*06be*/ 	.byte	0x05
	.zero		1


	//   ....[93]....
        /*06c0*/ 	.word	0x00002c20
        /*06c4*/ 	.word	0x000000ff
        /*06c8*/ 	.word	0x00000000
        /*06cc*/ 	.short	0x010a
        /*06ce*/ 	.byte	0x05
	.zero		1


	//   ....[94]....
        /*06d0*/ 	.word	0x00002cb0
        /*06d4*/ 	.word	0x000000ff
        /*06d8*/ 	.word	0x00000000
        /*06dc*/ 	.short	0x010a
        /*06de*/ 	.byte	0x05
	.zero		1


	//   ....[95]....
        /*06e0*/ 	.word	0x00002d40
        /*06e4*/ 	.word	0x000000ff
        /*06e8*/ 	.word	0x00000000
        /*06ec*/ 	.short	0x010a
        /*06ee*/ 	.byte	0x05
	.zero		1


	//   ....[96]....
        /*06f0*/ 	.word	0x00002dd0
        /*06f4*/ 	.word	0x000000ff
        /*06f8*/ 	.word	0x00000000
        /*06fc*/ 	.short	0x010a
        /*06fe*/ 	.byte	0x05
	.zero		1


	//   ....[97]....
        /*0700*/ 	.word	0x00002e60
        /*0704*/ 	.word	0x000000ff
        /*0708*/ 	.word	0x00000000
        /*070c*/ 	.short	0x010a
        /*070e*/ 	.byte	0x05
	.zero		1


	//   ....[98]....
        /*0710*/ 	.word	0x00002ef0
        /*0714*/ 	.word	0x000000ff
        /*0718*/ 	.word	0x00000000
        /*071c*/ 	.short	0x010a
        /*071e*/ 	.byte	0x05
	.zero		1


	//   ....[99]....
        /*0720*/ 	.word	0x00002f80
        /*0724*/ 	.word	0x000000ff
        /*0728*/ 	.word	0x00000000
        /*072c*/ 	.short	0x010a
        /*072e*/ 	.byte	0x05
	.zero		1


	//   ....[100]....
        /*0730*/ 	.word	0x00003010
        /*0734*/ 	.word	0x000000ff
        /*0738*/ 	.word	0x00000000
        /*073c*/ 	.short	0x010a
        /*073e*/ 	.byte	0x05
	.zero		1


	//   ....[101]....
        /*0740*/ 	.word	0x000030a0
        /*0744*/ 	.word	0x000000ff
        /*0748*/ 	.word	0x00000000
        /*074c*/ 	.short	0x010a
        /*074e*/ 	.byte	0x05
	.zero		1


	//   ....[102]....
        /*0750*/ 	.word	0x00003130
        /*0754*/ 	.word	0x000000ff
        /*0758*/ 	.word	0x00000000
        /*075c*/ 	.short	0x010a
        /*075e*/ 	.byte	0x05
	.zero		1


	//   ....[103]....
        /*0760*/ 	.word	0x000031c0
        /*0764*/ 	.word	0x000000ff
        /*0768*/ 	.word	0x00000000
        /*076c*/ 	.short	0x010a
        /*076e*/ 	.byte	0x05
	.zero		1


	//   ....[104]....
        /*0770*/ 	.word	0x00003260
        /*0774*/ 	.word	0x00000000
        /*0778*/ 	.word	0x00000000
        /*077c*/ 	.short	0x010a
        /*077e*/ 	.byte	0xff
	.zero		1


	//   ....[105]....
        /*0780*/ 	.word	0x00003380
        /*0784*/ 	.word	0x00000000
        /*0788*/ 	.word	0x00000210
        /*078c*/ 	.short	0x010a
        /*078e*/ 	.byte	0xff
	.zero		1


	//   ....[106]....
        /*0790*/ 	.word	0x000033e0
        /*0794*/ 	.word	0x00000004
        /*0798*/ 	.word	0x00000000
        /*079c*/ 	.short	0x0101
        /*079e*/ 	.byte	0xff
	.zero		1


	//   ....[107]....
        /*07a0*/ 	.word	0x00003400
        /*07a4*/ 	.word	0x000000ff
        /*07a8*/ 	.word	0x000001c0
        /*07ac*/ 	.short	0x010a
        /*07ae*/ 	.byte	0x05
	.zero		1


	//   ....[108]....
        /*07b0*/ 	.word	0x00003520
        /*07b4*/ 	.word	0x00000000
        /*07b8*/ 	.word	0x000001b0
        /*07bc*/ 	.short	0x010a
        /*07be*/ 	.byte	0xff
	.zero		1


	//   ....[109]....
        /*07c0*/ 	.word	0x00003630
        /*07c4*/ 	.word	0x00000000
        /*07c8*/ 	.word	0x00000000
        /*07cc*/ 	.short	0x0101
        /*07ce*/ 	.byte	0xff
	.zero		1


	//   ....[110]....
        /*07d0*/ 	.word	0x000036c0
        /*07d4*/ 	.word	0x000000ff
        /*07d8*/ 	.word	0x000001c0
        /*07dc*/ 	.short	0x0106
        /*07de*/ 	.byte	0x05
	.zero		1


	//   ....[111]....
        /*07e0*/ 	.word	0x000036e0
        /*07e4*/ 	.word	0x000000ff
        /*07e8*/ 	.word	0x000001c0
        /*07ec*/ 	.short	0x010a
        /*07ee*/ 	.byte	0x05
	.zero		1


	//   ....[112]....
        /*07f0*/ 	.word	0x00003770
        /*07f4*/ 	.word	0x000000ff
        /*07f8*/ 	.word	0x000001c0
        /*07fc*/ 	.short	0x0106
        /*07fe*/ 	.byte	0x04
	.zero		1


	//   ....[113]....
        /*0800*/ 	.word	0x000037b0
        /*0804*/ 	.word	0x00000000
        /*0808*/ 	.word	0x000001c0
        /*080c*/ 	.short	0x010a
        /*080e*/ 	.byte	0xff
	.zero		1


	//   ....[114]....
        /*0810*/ 	.word	0x00003c80
        /*0814*/ 	.word	0x00000000
        /*0818*/ 	.word	0x000001b0
        /*081c*/ 	.short	0x010a
        /*081e*/ 	.byte	0xff
	.zero		1


	//   ....[115]....
        /*0820*/ 	.word	0x00003d80
        /*0824*/ 	.word	0x00000003
        /*0828*/ 	.word	0x00000000
        /*082c*/ 	.short	0x0101
        /*082e*/ 	.byte	0xff
	.zero		1


	//   ....[116]....
        /*0830*/ 	.word	0x00003d90
        /*0834*/ 	.word	0x000000ff
        /*0838*/ 	.word	0x00000000
        /*083c*/ 	.short	0x010a
        /*083e*/ 	.byte	0x04
	.zero		1


	//   ....[117]....
        /*0840*/ 	.word	0x00003db0
        /*0844*/ 	.word	0x000000ff
        /*0848*/ 	.word	0x000001f0
        /*084c*/ 	.short	0x010a
        /*084e*/ 	.byte	0x09
	.zero		1


	//   ....[118]....
        /*0850*/ 	.word	0x00003e90
        /*0854*/ 	.word	0x000000ff
        /*0858*/ 	.word	0x00000000
        /*085c*/ 	.short	0x010a
        /*085e*/ 	.byte	0x07
	.zero		1


	//   ....[119]....
        /*0860*/ 	.word	0x00003f90
        /*0864*/ 	.word	0x000000ff
        /*0868*/ 	.word	0x00000000
        /*086c*/ 	.short	0x010a
        /*086e*/ 	.byte	0x04
	.zero		1


	//   ....[120]....
        /*0870*/ 	.word	0x00004180
        /*0874*/ 	.word	0x000000ff
        /*0878*/ 	.word	0x00000000
        /*087c*/ 	.short	0x010a
        /*087e*/ 	.byte	0x05
	.zero		1


	//   ....[121]....
        /*0880*/ 	.word	0x00004210
        /*0884*/ 	.word	0x000000ff
        /*0888*/ 	.word	0x00000000
        /*088c*/ 	.short	0x010a
        /*088e*/ 	.byte	0x05
	.zero		1


	//   ....[122]....
        /*0890*/ 	.word	0x000042a0
        /*0894*/ 	.word	0x000000ff
        /*0898*/ 	.word	0x00000000
        /*089c*/ 	.short	0x010a
        /*089e*/ 	.byte	0x05
	.zero		1


	//   ....[123]....
        /*08a0*/ 	.word	0x00004330
        /*08a4*/ 	.word	0x000000ff
        /*08a8*/ 	.word	0x00000000
        /*08ac*/ 	.short	0x010a
        /*08ae*/ 	.byte	0x07
	.zero		1


	//   ....[124]....
        /*08b0*/ 	.word	0x00004790
        /*08b4*/ 	.word	0x00000000
        /*08b8*/ 	.word	0x000001b0
        /*08bc*/ 	.short	0x010a
        /*08be*/ 	.byte	0xff
	.zero		1


	//   ....[125]....
        /*08c0*/ 	.word	0x00004850
        /*08c4*/ 	.word	0x00000000
        /*08c8*/ 	.word	0x00000000
        /*08cc*/ 	.short	0x0101
        /*08ce*/ 	.byte	0xff
	.zero		1


	//   ....[126]....
        /*08d0*/ 	.word	0x00004b70
        /*08d4*/ 	.word	0x000000ff
        /*08d8*/ 	.word	0x000001a8
        /*08dc*/ 	.short	0x010a
        /*08de*/ 	.byte	0x07
	.zero		1


	//   ....[127]....
        /*08e0*/ 	.word	0x00004d60
        /*08e4*/ 	.word	0x000000ff
        /*08e8*/ 	.word	0x00000190
        /*08ec*/ 	.short	0x010a
        /*08ee*/ 	.byte	0x07
	.zero		1


	//   ....[128]....
        /*08f0*/ 	.word	0x00004f30
        /*08f4*/ 	.word	0x000000ff
        /*08f8*/ 	.word	0x00000180
        /*08fc*/ 	.short	0x010b
        /*08fe*/ 	.byte	0x07
	.zero		1


	//   ....[129]....
        /*0900*/ 	.word	0x00004fa0
        /*0904*/ 	.word	0x000000ff
        /*0908*/ 	.word	0x00000000
        /*090c*/ 	.short	0x0101
        /*090e*/ 	.byte	0x08
	.zero		1


	//   ....[130]....
        /*0910*/ 	.word	0x00004fd0
        /*0914*/ 	.word	0x000000ff
        /*0918*/ 	.word	0x00000198
        /*091c*/ 	.short	0x010a
        /*091e*/ 	.byte	0x07
	.zero		1


	//   ....[131]....
        /*0920*/ 	.word	0x000051e0
        /*0924*/ 	.word	0x000000ff
        /*0928*/ 	.word	0x00000188
        /*092c*/ 	.short	0x010b
        /*092e*/ 	.byte	0x07
	.zero		1


	//   ....[132]....
        /*0930*/ 	.word	0x00005200
        /*0934*/ 	.word	0x000000ff
        /*0938*/ 	.word	0x00000000
        /*093c*/ 	.short	0x0101
        /*093e*/ 	.byte	0x0d
	.zero		1


	//   ....[133]....
        /*0940*/ 	.word	0x00005230
        /*0944*/ 	.word	0x000000ff
        /*0948*/ 	.word	0x00000190
        /*094c*/ 	.short	0x010a
        /*094e*/ 	.byte	0x07
	.zero		1


	//   ....[134]....
        /*0950*/ 	.word	0x00005270
        /*0954*/ 	.word	0x00000000
        /*0958*/ 	.word	0x00000198
        /*095c*/ 	.short	0x010a
        /*095e*/ 	.byte	0xff
	.zero		1


	//   ....[135]....
        /*0960*/ 	.word	0x000055a0
        /*0964*/ 	.word	0x00000000
        /*0968*/ 	.word	0x000001b0
        /*096c*/ 	.short	0x010a
        /*096e*/ 	.byte	0xff
	.zero		1


	//   ....[136]....
        /*0970*/ 	.word	0x000056b0
        /*0974*/ 	.word	0x00000000
        /*0978*/ 	.word	0x00000000
        /*097c*/ 	.short	0x0101
        /*097e*/ 	.byte	0xff
	.zero		1


	//   ....[137]....
        /*0980*/ 	.word	0x00006110
        /*0984*/ 	.word	0x00000003
        /*0988*/ 	.word	0x00000180
        /*098c*/ 	.short	0x010a
        /*098e*/ 	.byte	0xff
	.zero		1


	//   ....[138]....
        /*0990*/ 	.word	0x00006150
        /*0994*/ 	.word	0x000000cf
        /*0998*/ 	.word	0x000001d0
        /*099c*/ 	.short	0x010a
        /*099e*/ 	.byte	0xff
	.zero		1


	//   ....[139]....
        /*09a0*/ 	.word	0x00006280
        /*09a4*/ 	.word	0x00000003
        /*09a8*/ 	.word	0x00000180
        /*09ac*/ 	.short	0x010a
        /*09ae*/ 	.byte	0xff
	.zero		1


	//   ....[140]....
        /*09b0*/ 	.word	0x000063e0
        /*09b4*/ 	.word	0x00000000
        /*09b8*/ 	.word	0x00000000
        /*09bc*/ 	.short	0x0101
        /*09be*/ 	.byte	0xff
	.zero		1


	//   ....[141]....
        /*09c0*/ 	.word	0x00006440
        /*09c4*/ 	.word	0x000000cf
        /*09c8*/ 	.word	0x000001d0
        /*09cc*/ 	.short	0x010a
        /*09ce*/ 	.byte	0xff
	.zero		1


	//   ....[142]....
        /*09d0*/ 	.word	0x000077f0
        /*09d4*/ 	.word	0x000000d2
        /*09d8*/ 	.word	0x00000180
        /*09dc*/ 	.short	0x010a
        /*09de*/ 	.byte	0xff
	.zero		1


	//   ....[143]....
        /*09e0*/ 	.word	0x000078c0
        /*09e4*/ 	.word	0x000000d2
        /*09e8*/ 	.word	0x00000180
        /*09ec*/ 	.short	0x010a
        /*09ee*/ 	.byte	0xff
	.zero		1


	//   ....[144]....
        /*09f0*/ 	.word	0x00007a00
        /*09f4*/ 	.word	0x00000003
        /*09f8*/ 	.word	0x00000000
        /*09fc*/ 	.short	0x0101
        /*09fe*/ 	.byte	0xff
	.zero		1


	//   ....[145]....
        /*0a00*/ 	.word	0x00007f10
        /*0a04*/ 	.word	0x000000ff
        /*0a08*/ 	.word	0x00000000
        /*0a0c*/ 	.short	0x0101
        /*0a0e*/ 	.byte	0x05
	.zero		1


	//   ....[146]....
        /*0a10*/ 	.word	0x00008e90
        /*0a14*/ 	.word	0x00000003
        /*0a18*/ 	.word	0x00000220
        /*0a1c*/ 	.short	0x010a
        /*0a1e*/ 	.byte	0xff
	.zero		1


	//   ....[147]....
        /*0a20*/ 	.word	0x00008ef0
        /*0a24*/ 	.word	0x00000002
        /*0a28*/ 	.word	0x000000c0
        /*0a2c*/ 	.short	0x010a
        /*0a2e*/ 	.byte	0xff
	.zero		1


	//   ....[148]....
        /*0a30*/ 	.word	0x00008f50
        /*0a34*/ 	.word	0x00000002
        /*0a38*/ 	.word	0x000000c0
        /*0a3c*/ 	.short	0x010a
        /*0a3e*/ 	.byte	0xff
	.zero		1


	//   ....[149]....
        /*0a40*/ 	.word	0x00008fa0
        /*0a44*/ 	.word	0x00000002
        /*0a48*/ 	.word	0x000001b0
        /*0a4c*/ 	.short	0x010a
        /*0a4e*/ 	.byte	0xff
	.zero		1


	//   ....[150]....
        /*0a50*/ 	.word	0x00009000
        /*0a54*/ 	.word	0x00000000
        /*0a58*/ 	.word	0x00000000
        /*0a5c*/ 	.short	0x010a
        /*0a5e*/ 	.byte	0xff
	.zero		1


	//   ....[151]....
        /*0a60*/ 	.word	0x00009060
        /*0a64*/ 	.word	0x00000000
        /*0a68*/ 	.word	0x00000000
        /*0a6c*/ 	.short	0x010a
        /*0a6e*/ 	.byte	0xff
	.zero		1


	//   ....[152]....
        /*0a70*/ 	.word	0x000090c0
        /*0a74*/ 	.word	0x00000000
        /*0a78*/ 	.word	0x00000000
        /*0a7c*/ 	.short	0x010a
        /*0a7e*/ 	.byte	0xff
	.zero		1


	//   ....[153]....
        /*0a80*/ 	.word	0x00009120
        /*0a84*/ 	.word	0x00000000
        /*0a88*/ 	.word	0x00000000
        /*0a8c*/ 	.short	0x010a
        /*0a8e*/ 	.byte	0xff
	.zero		1


	//   ....[154]....
        /*0a90*/ 	.word	0x00009180
        /*0a94*/ 	.word	0x00000000
        /*0a98*/ 	.word	0x00000000
        /*0a9c*/ 	.short	0x010a
        /*0a9e*/ 	.byte	0xff
	.zero		1


	//   ....[155]....
        /*0aa0*/ 	.word	0x000091e0
        /*0aa4*/ 	.word	0x00000000
        /*0aa8*/ 	.word	0x00000000
        /*0aac*/ 	.short	0x010a
        /*0aae*/ 	.byte	0xff
	.zero		1


	//   ....[156]....
        /*0ab0*/ 	.word	0x00009240
        /*0ab4*/ 	.word	0x00000000
        /*0ab8*/ 	.word	0x00000000
        /*0abc*/ 	.short	0x010a
        /*0abe*/ 	.byte	0xff
	.zero		1


	//   ....[157]....
        /*0ac0*/ 	.word	0x000092a0
        /*0ac4*/ 	.word	0x00000000
        /*0ac8*/ 	.word	0x00000000
        /*0acc*/ 	.short	0x010a
        /*0ace*/ 	.byte	0xff
	.zero		1


	//   ....[158]....
        /*0ad0*/ 	.word	0x00009300
        /*0ad4*/ 	.word	0x00000000
        /*0ad8*/ 	.word	0x00000000
        /*0adc*/ 	.short	0x010a
        /*0ade*/ 	.byte	0xff
	.zero		1


	//   ....[159]....
        /*0ae0*/ 	.word	0x00009360
        /*0ae4*/ 	.word	0x00000000
        /*0ae8*/ 	.word	0x00000000
        /*0aec*/ 	.short	0x010a
        /*0aee*/ 	.byte	0xff
	.zero		1


	//   ....[160]....
        /*0af0*/ 	.word	0x000093c0
        /*0af4*/ 	.word	0x00000000
        /*0af8*/ 	.word	0x00000000
        /*0afc*/ 	.short	0x010a
        /*0afe*/ 	.byte	0xff
	.zero		1


	//   ....[161]....
        /*0b00*/ 	.word	0x00009420
        /*0b04*/ 	.word	0x00000000
        /*0b08*/ 	.word	0x00000000
        /*0b0c*/ 	.short	0x010a
        /*0b0e*/ 	.byte	0xff
	.zero		1


	//   ....[162]....
        /*0b10*/ 	.word	0x00009480
        /*0b14*/ 	.word	0x00000000
        /*0b18*/ 	.word	0x00000000
        /*0b1c*/ 	.short	0x010a
        /*0b1e*/ 	.byte	0xff
	.zero		1


	//   ....[163]....
        /*0b20*/ 	.word	0x000094e0
        /*0b24*/ 	.word	0x00000000
        /*0b28*/ 	.word	0x00000000
        /*0b2c*/ 	.short	0x010a
        /*0b2e*/ 	.byte	0xff
	.zero		1


	//   ....[164]....
        /*0b30*/ 	.word	0x00009540
        /*0b34*/ 	.word	0x00000000
        /*0b38*/ 	.word	0x00000000
        /*0b3c*/ 	.short	0x010a
        /*0b3e*/ 	.byte	0xff
	.zero		1


	//   ....[165]....
        /*0b40*/ 	.word	0x000095a0
        /*0b44*/ 	.word	0x00000000
        /*0b48*/ 	.word	0x00000000
        /*0b4c*/ 	.short	0x010a
        /*0b4e*/ 	.byte	0xff
	.zero		1


	//   ....[166]....
        /*0b50*/ 	.word	0x00009600
        /*0b54*/ 	.word	0x00000000
        /*0b58*/ 	.word	0x00000000
        /*0b5c*/ 	.short	0x010a
        /*0b5e*/ 	.byte	0xff
	.zero		1


	//   ....[167]....
        /*0b60*/ 	.word	0x00009660
        /*0b64*/ 	.word	0x00000000
        /*0b68*/ 	.word	0x00000000
        /*0b6c*/ 	.short	0x010a
        /*0b6e*/ 	.byte	0xff
	.zero		1


	//   ....[168]....
        /*0b70*/ 	.word	0x000096c0
        /*0b74*/ 	.word	0x00000000
        /*0b78*/ 	.word	0x00000000
        /*0b7c*/ 	.short	0x010a
        /*0b7e*/ 	.byte	0xff
	.zero		1


	//   ....[169]....
        /*0b80*/ 	.word	0x00009720
        /*0b84*/ 	.word	0x00000000
        /*0b88*/ 	.word	0x00000000
        /*0b8c*/ 	.short	0x010a
        /*0b8e*/ 	.byte	0xff
	.zero		1


	//   ....[170]....
        /*0b90*/ 	.word	0x00009780
        /*0b94*/ 	.word	0x00000000
        /*0b98*/ 	.word	0x00000000
        /*0b9c*/ 	.short	0x010a
        /*0b9e*/ 	.byte	0xff
	.zero		1


	//   ....[171]....
        /*0ba0*/ 	.word	0x000097e0
        /*0ba4*/ 	.word	0x00000000
        /*0ba8*/ 	.word	0x00000000
        /*0bac*/ 	.short	0x010a
        /*0bae*/ 	.byte	0xff
	.zero		1


	//   ....[172]....
        /*0bb0*/ 	.word	0x00009840
        /*0bb4*/ 	.word	0x00000000
        /*0bb8*/ 	.word	0x00000000
        /*0bbc*/ 	.short	0x010a
        /*0bbe*/ 	.byte	0xff
	.zero		1


	//   ....[173]....
        /*0bc0*/ 	.word	0x00009890
        /*0bc4*/ 	.word	0x00000000
        /*0bc8*/ 	.word	0x00000210
        /*0bcc*/ 	.short	0x010a
        /*0bce*/ 	.byte	0xff
	.zero		1


	//   ....[174]....
        /*0bd0*/ 	.word	0x000098f0
        /*0bd4*/ 	.word	0x00000000
        /*0bd8*/ 	.word	0x000001c0
        /*0bdc*/ 	.short	0x010a
        /*0bde*/ 	.byte	0xff
	.zero		1


	//   ....[175]....
        /*0be0*/ 	.word	0x00009940
        /*0be4*/ 	.word	0x00000000
        /*0be8*/ 	.word	0x000001b0
        /*0bec*/ 	.short	0x010a
        /*0bee*/ 	.byte	0xff
	.zero		1


	//   ....[176]....
        /*0bf0*/ 	.word	0x000099a0
        /*0bf4*/ 	.word	0x00000000
        /*0bf8*/ 	.word	0x000001c0
        /*0bfc*/ 	.short	0x010a
        /*0bfe*/ 	.byte	0xff
	.zero		1


	//   ....[177]....
        /*0c00*/ 	.word	0x000099f0
        /*0c04*/ 	.word	0x00000000
        /*0c08*/ 	.word	0x000001b0
        /*0c0c*/ 	.short	0x010a
        /*0c0e*/ 	.byte	0xff
	.zero		1


	//   ....[178]....
        /*0c10*/ 	.word	0x00009a50
        /*0c14*/ 	.word	0x00000003
        /*0c18*/ 	.word	0x000001f0
        /*0c1c*/ 	.short	0x010a
        /*0c1e*/ 	.byte	0xff
	.zero		1


	//   ....[179]....
        /*0c20*/ 	.word	0x00009ab0
        /*0c24*/ 	.word	0x00000000
        /*0c28*/ 	.word	0x00000000
        /*0c2c*/ 	.short	0x010a
        /*0c2e*/ 	.byte	0xff
	.zero		1


	//   ....[180]....
        /*0c30*/ 	.word	0x00009b10
        /*0c34*/ 	.word	0x00000000
        /*0c38*/ 	.word	0x00000000
        /*0c3c*/ 	.short	0x010a
        /*0c3e*/ 	.byte	0xff
	.zero		1


	//   ....[181]....
        /*0c40*/ 	.word	0x00009b70
        /*0c44*/ 	.word	0x00000000
        /*0c48*/ 	.word	0x00000000
        /*0c4c*/ 	.short	0x010a
        /*0c4e*/ 	.byte	0xff
	.zero		1


	//   ....[182]....
        /*0c50*/ 	.word	0x00009bd0
        /*0c54*/ 	.word	0x00000000
        /*0c58*/ 	.word	0x00000000
        /*0c5c*/ 	.short	0x010a
        /*0c5e*/ 	.byte	0xff
	.zero		1


	//   ....[183]....
        /*0c60*/ 	.word	0x00009c30
        /*0c64*/ 	.word	0x00000000
        /*0c68*/ 	.word	0x00000000
        /*0c6c*/ 	.short	0x010a
        /*0c6e*/ 	.byte	0xff
	.zero		1


	//   ....[184]....
        /*0c70*/ 	.word	0x00009c80
        /*0c74*/ 	.word	0x00000000
        /*0c78*/ 	.word	0x000001b0
        /*0c7c*/ 	.short	0x010a
        /*0c7e*/ 	.byte	0xff
	.zero		1


	//   ....[185]....
        /*0c80*/ 	.word	0x00009ce0
        /*0c84*/ 	.word	0x00000000
        /*0c88*/ 	.word	0x000001a8
        /*0c8c*/ 	.short	0x010a
        /*0c8e*/ 	.byte	0xff
	.zero		1


	//   ....[186]....
        /*0c90*/ 	.word	0x00009d40
        /*0c94*/ 	.word	0x00000003
        /*0c98*/ 	.word	0x00000190
        /*0c9c*/ 	.short	0x010a
        /*0c9e*/ 	.byte	0xff
	.zero		1


	//   ....[187]....
        /*0ca0*/ 	.word	0x00009da0
        /*0ca4*/ 	.word	0x00000003
        /*0ca8*/ 	.word	0x00000198
        /*0cac*/ 	.short	0x010a
        /*0cae*/ 	.byte	0xff
	.zero		1


	//   ....[188]....
        /*0cb0*/ 	.word	0x00009e00
        /*0cb4*/ 	.word	0x00000000
        /*0cb8*/ 	.word	0x00000190
        /*0cbc*/ 	.short	0x010a
        /*0cbe*/ 	.byte	0xff
	.zero		1


	//   ....[189]....
        /*0cc0*/ 	.word	0x00009e50
        /*0cc4*/ 	.word	0x00000000
        /*0cc8*/ 	.word	0x000001b0
        /*0ccc*/ 	.short	0x010a
        /*0cce*/ 	.byte	0xff
	.zero		1


	//   ....[190]....
        /*0cd0*/ 	.word	0x00009ea0
        /*0cd4*/ 	.word	0x00000003
        /*0cd8*/ 	.word	0x00000180
        /*0cdc*/ 	.short	0x010a
        /*0cde*/ 	.byte	0xff
	.zero		1


	//   ....[191]....
        /*0ce0*/ 	.word	0x00009ef0
        /*0ce4*/ 	.word	0x000000cf
        /*0ce8*/ 	.word	0x000001d0
        /*0cec*/ 	.short	0x010a
        /*0cee*/ 	.byte	0xff
	.zero		1


	//   ....[192]....
        /*0cf0*/ 	.word	0x00009f40
        /*0cf4*/ 	.word	0x000000d2
        /*0cf8*/ 	.word	0x00000180
        /*0cfc*/ 	.short	0x010a
        /*0cfe*/ 	.byte	0xff
	.zero		1


	//----- nvinfo : EIATTR_NUM_MBARRIERS
	.align		4
.L_47:
        /*0d00*/ 	.byte	0x03, 0x38
        /*0d02*/ 	.short	0x0046


	//----- nvinfo : EIATTR_EXIT_INSTR_OFFSETS
	.align		4
        /*0d04*/ 	.byte	0x04, 0x1c
        /*0d06*/ 	.short	(.L_49 - .L_48)


	//   ....[0]....
.L_48:
        /*0d08*/ 	.word	0x00003290


	//   ....[1]....
        /*0d0c*/ 	.word	0x00003780


	//   ....[2]....
        /*0d10*/ 	.word	0x000037e0


	//   ....[3]....
        /*0d14*/ 	.word	0x00004590


	//   ....[4]....
        /*0d18*/ 	.word	0x000052a0


	//   ....[5]....
        /*0d1c*/ 	.word	0x000052e0


	//   ....[6]....
        /*0d20*/ 	.word	0x00008e80


	//----- nvinfo : EIATTR_MAX_THREADS
	.align		4
.L_49:
        /*0d24*/ 	.byte	0x04, 0x05
        /*0d26*/ 	.short	(.L_51 - .L_50)
.L_50:
        /*0d28*/ 	.word	0x00000100
        /*0d2c*/ 	.word	0x00000001
        /*0d30*/ 	.word	0x00000001


	//----- nvinfo : EIATTR_CRS_STACK_SIZE
	.align		4
.L_51:
        /*0d34*/ 	.byte	0x04, 0x1e
        /*0d36*/ 	.short	(.L_53 - .L_52)
.L_52:
        /*0d38*/ 	.word	0x00000000


	//----- nvinfo : EIATTR_CBANK_PARAM_SIZE
	.align		4
.L_53:
        /*0d3c*/ 	.byte	0x03, 0x19
        /*0d3e*/ 	.short	0x0800


	//----- nvinfo : EIATTR_PARAM_CBANK
	.align		4
        /*0d40*/ 	.byte	0x04, 0x0a
        /*0d42*/ 	.short	(.L_55 - .L_54)
	.align		4
.L_54:
        /*0d44*/ 	.word	index@(.nv.constant0._ZN7cutlass13device_kernelINS_4gemm6kernel13GemmUniversalIN4cute5tupleIJiiiiEEENS1_10collective13CollectiveMmaINS1_35MainloopSm100TmaUmmaWarpSpecializedILi24ELi2ELi4ENS5_IJNS4_1CILi1EEESB_SB_EEEEENS5_IJNSA_ILi128EEESE_NSA_ILi32EEEEEENS_12float_e5m2_tENS5_IJlSB_lEEESH_NS5_IJSB_llEEENS4_8TiledMMAINS4_8MMA_AtomIJNS4_10MMA_TraitsINS4_19SM100_MMA_F8F6F4_SSEJSH_SH_fSE_SE_NS4_17integral_constantINS4_4UMMA5MajorELSQ_0EEENSO_ISQ_LSQ_1EEENSO_INSP_7ScaleInELST_0EEESU_EEEEEENS4_6LayoutISC_NS5_IJNSA_ILi0EEESY_SY_EEEEENS5_IJNS4_10UnderscoreES11_S11_EEEEENS4_13SM90_TMA_LOADENS4_14ComposedLayoutINS4_7SwizzleILi1ELi4ELi3EEENS4_18smem_ptr_flag_bitsILi8EEENSX_INS5_IJNSA_ILi8EEESF_EEENS5_IJSF_SB_EEEEEEEvNS4_8identityES14_NS15_INS16_ILi3ELi4ELi3EEES19_NSX_INS5_IJSE_S1A_EEENS5_IJSB_SE_EEEEEEEvS1F_EENS_8epilogue10collective18CollectiveEpilogueINS1M_23Sm100TmaWarpSpecializedILi2ELi2ELi64ELb0ELb0EEEJSG_NS5_IJNSX_ISE_SB_EENSX_INSA_ILi64EEESB_EEEEESH_SI_SH_SI_NS1M_6fusion15FusionCallbacksIS1Q_NS1V_17LinearCombinationISH_fSH_fLNS_15FloatRoundStyleE2EEESG_S1U_JEEENS4_5SM1004TMEM4LOAD26SM100_TMEM_LOAD_32dp32b64xES14_NS15_INS16_ILi2ELi4ELi3EEES19_NSX_INS5_IJS1A_S1S_EEENS5_IJS1S_SB_EEEEEEENS4_39AutoVectorizingCopyWithAssumedAlignmentILi128EEENS4_14SM90_TMA_STOREES29_S2B_S2B_EEEvvEEEEvNT_6ParamsE)
        /*0d48*/ 	.short	0x0380
        /*0d4a*/ 	.short	0x0800


	//----- nvinfo : EIATTR_SW_WAR
	.align		4
.L_55:
        /*0d4c*/ 	.byte	0x04, 0x36
        /*0d4e*/ 	.short	(.L_57 - .L_56)
.L_56:
        /*0d50*/ 	.word	0x00000008
.L_57:


//--------------------- .nv.callgraph             --------------------------
	.section	.nv.callgraph,"",@"SHT_CUDA_CALLGRAPH"
	.align	4
	.sectionentsize	8
	.align		4
        /*0000*/ 	.word	0x00000000
	.align		4
        /*0004*/ 	.word	0xffffffff
	.align		4
        /*0008*/ 	.word	index@(_ZN7cutlass13device_kernelINS_4gemm6kernel13GemmUniversalIN4cute5tupleIJiiiiEEENS1_10collective13CollectiveMmaINS1_35MainloopSm100TmaUmmaWarpSpecializedILi24ELi2ELi4ENS5_IJNS4_1CILi1EEESB_SB_EEEEENS5_IJNSA_ILi128EEESE_NSA_ILi32EEEEEENS_12float_e5m2_tENS5_IJlSB_lEEESH_NS5_IJSB_llEEENS4_8TiledMMAINS4_8MMA_AtomIJNS4_10MMA_TraitsINS4_19SM100_MMA_F8F6F4_SSEJSH_SH_fSE_SE_NS4_17integral_constantINS4_4UMMA5MajorELSQ_0EEENSO_ISQ_LSQ_1EEENSO_INSP_7ScaleInELST_0EEESU_EEEEEENS4_6LayoutISC_NS5_IJNSA_ILi0EEESY_SY_EEEEENS5_IJNS4_10UnderscoreES11_S11_EEEEENS4_13SM90_TMA_LOADENS4_14ComposedLayoutINS4_7SwizzleILi1ELi4ELi3EEENS4_18smem_ptr_flag_bitsILi8EEENSX_INS5_IJNSA_ILi8EEESF_EEENS5_IJSF_SB_EEEEEEEvNS4_8identityES14_NS15_INS16_ILi3ELi4ELi3EEES19_NSX_INS5_IJSE_S1A_EEENS5_IJSB_SE_EEEEEEEvS1F_EENS_8epilogue10collective18CollectiveEpilogueINS1M_23Sm100TmaWarpSpecializedILi2ELi2ELi64ELb0ELb0EEEJSG_NS5_IJNSX_ISE_SB_EENSX_INSA_ILi64EEESB_EEEEESH_SI_SH_SI_NS1M_6fusion15FusionCallbacksIS1Q_NS1V_17LinearCombinationISH_fSH_fLNS_15FloatRoundStyleE2EEESG_S1U_JEEENS4_5SM1004TMEM4LOAD26SM100_TMEM_LOAD_32dp32b64xES14_NS15_INS16_ILi2ELi4ELi3EEES19_NSX_INS5_IJS1A_S1S_EEENS5_IJS1S_SB_EEEEEEENS4_39AutoVectorizingCopyWithAssumedAlignmentILi128EEENS4_14SM90_TMA_STOREES29_S2B_S2B_EEEvvEEEEvNT_6ParamsE)
	.align		4
        /*000c*/ 	.word	index@(__assertfail)
	.align		4
        /*0010*/ 	.word	0x00000000
	.align		4
        /*0014*/ 	.word	0xfffffffe
	.align		4
        /*0018*/ 	.word	0x00000000
	.align		4
        /*001c*/ 	.word	0xfffffffd
	.align		4
        /*0020*/ 	.word	0x00000000
	.align		4
        /*0024*/ 	.word	0xfffffffc


//--------------------- .nv.constant4             --------------------------
	.section	.nv.constant4,"a",@progbits
	.align	8
	.align		8
.nv.constant4:
        /*0000*/ 	.dword	__assertfail
	.align		8
        /*0008*/ 	.dword	__unnamed_1
	.align		8
        /*0010*/ 	.dword	__unnamed_2
	.align		8
        /*0018*/ 	.dword	_ZN40_INTERNAL_60f74304_4_k_cu_fd96341e_319914cuda3std3__45__cpo5beginE
	.align		8
        /*0020*/ 	.dword	_ZN40_INTERNAL_60f74304_4_k_cu_fd96341e_319914cuda3std3__45__cpo3endE
	.align		8
        /*0028*/ 	.dword	_ZN40_INTERNAL_60f74304_4_k_cu_fd96341e_319914cuda3std3__45__cpo6cbeginE
	.align		8
        /*0030*/ 	.dword	_ZN40_INTERNAL_60f74304_4_k_cu_fd96341e_319914cuda3std3__45__cpo4cendE
	.align		8
        /*0038*/ 	.dword	_ZN40_INTERNAL_60f74304_4_k_cu_fd96341e_319914cuda3std3__442_GLOBAL__N__60f74304_4_k_cu_fd96341e_319916ignoreE
	.align		8
        /*0040*/ 	.dword	_ZN40_INTERNAL_60f74304_4_k_cu_fd96341e_319914cuda3std3__419piecewise_constructE
	.align		8
        /*0048*/ 	.dword	_ZN40_INTERNAL_60f74304_4_k_cu_fd96341e_319914cuda3std3__48in_placeE
	.align		8
        /*0050*/ 	.dword	_ZN40_INTERNAL_60f74304_4_k_cu_fd96341e_319914cuda3std6ranges3__45__cpo4swapE
	.align		8
        /*0058*/ 	.dword	_ZN40_INTERNAL_60f74304_4_k_cu_fd96341e_319914cuda3std6ranges3__45__cpo9iter_moveE
	.align		8
        /*0060*/ 	.dword	_ZN40_INTERNAL_60f74304_4_k_cu_fd96341e_319914cute7productE
	.align		8
        /*0068*/ 	.dword	_ZN40_INTERNAL_60f74304_4_k_cu_fd96341e_319914cute1_E
	.align		8
        /*0070*/ 	.dword	$str$25
	.align		8
        /*0078*/ 	.dword	$str$26
	.align		8
        /*0080*/ 	.dword	$str$27
	.align		8
        /*0088*/ 	.dword	$str$28


//--------------------- .text._ZN7cutlass13device_kernelINS_4gemm6kernel13GemmUniversalIN4cute5tupleIJiiiiEEENS1_10collective13CollectiveMmaINS1_35MainloopSm100TmaUmmaWarpSpecializedILi24ELi2ELi4ENS5_IJNS4_1CILi1EEESB_SB_EEEEENS5_IJNSA_ILi128EEESE_NSA_ILi32EEEEEENS_12float_e5m2_tENS5_IJlSB_lEEESH_NS5_IJSB_llEEENS4_8TiledMMAINS4_8MMA_AtomIJNS4_10MMA_TraitsINS4_19SM100_MMA_F8F6F4_SSEJSH_SH_fSE_SE_NS4_17integral_constantINS4_4UMMA5MajorELSQ_0EEENSO_ISQ_LSQ_1EEENSO_INSP_7ScaleInELST_0EEESU_EEEEEENS4_6LayoutISC_NS5_IJNSA_ILi0EEESY_SY_EEEEENS5_IJNS4_10UnderscoreES11_S11_EEEEENS4_13SM90_TMA_LOADENS4_14ComposedLayoutINS4_7SwizzleILi1ELi4ELi3EEENS4_18smem_ptr_flag_bitsILi8EEENSX_INS5_IJNSA_ILi8EEESF_EEENS5_IJSF_SB_EEEEEEEvNS4_8identityES14_NS15_INS16_ILi3ELi4ELi3EEES19_NSX_INS5_IJSE_S1A_EEENS5_IJSB_SE_EEEEEEEvS1F_EENS_8epilogue10collective18CollectiveEpilogueINS1M_23Sm100TmaWarpSpecializedILi2ELi2ELi64ELb0ELb0EEEJSG_NS5_IJNSX_ISE_SB_EENSX_INSA_ILi64EEESB_EEEEESH_SI_SH_SI_NS1M_6fusion15FusionCallbacksIS1Q_NS1V_17LinearCombinationISH_fSH_fLNS_15FloatRoundStyleE2EEESG_S1U_JEEENS4_5SM1004TMEM4LOAD26SM100_TMEM_LOAD_32dp32b64xES14_NS15_INS16_ILi2ELi4ELi3EEES19_NSX_INS5_IJS1A_S1S_EEENS5_IJS1S_SB_EEEEEEENS4_39AutoVectorizingCopyWithAssumedAlignmentILi128EEENS4_14SM90_TMA_STOREES29_S2B_S2B_EEEvvEEEEvNT_6ParamsE --------------------------
	.section	.text._ZN7cutlass13device_kernelINS_4gemm6kernel13GemmUniversalIN4cute5tupleIJiiiiEEENS1_10collective13CollectiveMmaINS1_35MainloopSm100TmaUmmaWarpSpecializedILi24ELi2ELi4ENS5_IJNS4_1CILi1EEESB_SB_EEEEENS5_IJNSA_ILi128EEESE_NSA_ILi32EEEEEENS_12float_e5m2_tENS5_IJlSB_lEEESH_NS5_IJSB_llEEENS4_8TiledMMAINS4_8MMA_AtomIJNS4_10MMA_TraitsINS4_19SM100_MMA_F8F6F4_SSEJSH_SH_fSE_SE_NS4_17integral_constantINS4_4UMMA5MajorELSQ_0EEENSO_ISQ_LSQ_1EEENSO_INSP_7ScaleInELST_0EEESU_EEEEEENS4_6LayoutISC_NS5_IJNSA_ILi0EEESY_SY_EEEEENS5_IJNS4_10UnderscoreES11_S11_EEEEENS4_13SM90_TMA_LOADENS4_14ComposedLayoutINS4_7SwizzleILi1ELi4ELi3EEENS4_18smem_ptr_flag_bitsILi8EEENSX_INS5_IJNSA_ILi8EEESF_EEENS5_IJSF_SB_EEEEEEEvNS4_8identityES14_NS15_INS16_ILi3ELi4ELi3EEES19_NSX_INS5_IJSE_S1A_EEENS5_IJSB_SE_EEEEEEEvS1F_EENS_8epilogue10collective18CollectiveEpilogueINS1M_23Sm100TmaWarpSpecializedILi2ELi2ELi64ELb0ELb0EEEJSG_NS5_IJNSX_ISE_SB_EENSX_INSA_ILi64EEESB_EEEEESH_SI_SH_SI_NS1M_6fusion15FusionCallbacksIS1Q_NS1V_17LinearCombinationISH_fSH_fLNS_15FloatRoundStyleE2EEESG_S1U_JEEENS4_5SM1004TMEM4LOAD26SM100_TMEM_LOAD_32dp32b64xES14_NS15_INS16_ILi2ELi4ELi3EEES19_NSX_INS5_IJS1A_S1S_EEENS5_IJS1S_SB_EEEEEEENS4_39AutoVectorizingCopyWithAssumedAlignmentILi128EEENS4_14SM90_TMA_STOREES29_S2B_S2B_EEEvvEEEEvNT_6ParamsE,"ax",@progbits
	.align	128
.text._ZN7cutlass13device_kernelINS_4gemm6kernel13GemmUniversalIN4cute5tupleIJiiiiEEENS1_10collective13CollectiveMmaINS1_35MainloopSm100TmaUmmaWarpSpecializedILi24ELi2ELi4ENS5_IJNS4_1CILi1EEESB_SB_EEEEENS5_IJNSA_ILi128EEESE_NSA_ILi32EEEEEENS_12float_e5m2_tENS5_IJlSB_lEEESH_NS5_IJSB_llEEENS4_8TiledMMAINS4_8MMA_AtomIJNS4_10MMA_TraitsINS4_19SM100_MMA_F8F6F4_SSEJSH_SH_fSE_SE_NS4_17integral_constantINS4_4UMMA5MajorELSQ_0EEENSO_ISQ_LSQ_1EEENSO_INSP_7ScaleInELST_0EEESU_EEEEEENS4_6LayoutISC_NS5_IJNSA_ILi0EEESY_SY_EEEEENS5_IJNS4_10UnderscoreES11_S11_EEEEENS4_13SM90_TMA_LOADENS4_14ComposedLayoutINS4_7SwizzleILi1ELi4ELi3EEENS4_18smem_ptr_flag_bitsILi8EEENSX_INS5_IJNSA_ILi8EEESF_EEENS5_IJSF_SB_EEEEEEEvNS4_8identityES14_NS15_INS16_ILi3ELi4ELi3EEES19_NSX_INS5_IJSE_S1A_EEENS5_IJSB_SE_EEEEEEEvS1F_EENS_8epilogue10collective18CollectiveEpilogueINS1M_23Sm100TmaWarpSpecializedILi2ELi2ELi64ELb0ELb0EEEJSG_NS5_IJNSX_ISE_SB_EENSX_INSA_ILi64EEESB_EEEEESH_SI_SH_SI_NS1M_6fusion15FusionCallbacksIS1Q_NS1V_17LinearCombinationISH_fSH_fLNS_15FloatRoundStyleE2EEESG_S1U_JEEENS4_5SM1004TMEM4LOAD26SM100_TMEM_LOAD_32dp32b64xES14_NS15_INS16_ILi2ELi4ELi3EEES19_NSX_INS5_IJS1A_S1S_EEENS5_IJS1S_SB_EEEEEEENS4_39AutoVectorizingCopyWithAssumedAlignmentILi128EEENS4_14SM90_TMA_STOREES29_S2B_S2B_EEEvvEEEEvNT_6ParamsE:
        .type           _ZN7cutlass13device_kernelINS_4gemm6kernel13GemmUniversalIN4cute5tupleIJiiiiEEENS1_10collective13CollectiveMmaINS1_35MainloopSm100TmaUmmaWarpSpecializedILi24ELi2ELi4ENS5_IJNS4_1CILi1EEESB_SB_EEEEENS5_IJNSA_ILi128EEESE_NSA_ILi32EEEEEENS_12float_e5m2_tENS5_IJlSB_lEEESH_NS5_IJSB_llEEENS4_8TiledMMAINS4_8MMA_AtomIJNS4_10MMA_TraitsINS4_19SM100_MMA_F8F6F4_SSEJSH_SH_fSE_SE_NS4_17integral_constantINS4_4UMMA5MajorELSQ_0EEENSO_ISQ_LSQ_1EEENSO_INSP_7ScaleInELST_0EEESU_EEEEEENS4_6LayoutISC_NS5_IJNSA_ILi0EEESY_SY_EEEEENS5_IJNS4_10UnderscoreES11_S11_EEEEENS4_13SM90_TMA_LOADENS4_14ComposedLayoutINS4_7SwizzleILi1ELi4ELi3EEENS4_18smem_ptr_flag_bitsILi8EEENSX_INS5_IJNSA_ILi8EEESF_EEENS5_IJSF_SB_EEEEEEEvNS4_8identityES14_NS15_INS16_ILi3ELi4ELi3EEES19_NSX_INS5_IJSE_S1A_EEENS5_IJSB_SE_EEEEEEEvS1F_EENS_8epilogue10collective18CollectiveEpilogueINS1M_23Sm100TmaWarpSpecializedILi2ELi2ELi64ELb0ELb0EEEJSG_NS5_IJNSX_ISE_SB_EENSX_INSA_ILi64EEESB_EEEEESH_SI_SH_SI_NS1M_6fusion15FusionCallbacksIS1Q_NS1V_17LinearCombinationISH_fSH_fLNS_15FloatRoundStyleE2EEESG_S1U_JEEENS4_5SM1004TMEM4LOAD26SM100_TMEM_LOAD_32dp32b64xES14_NS15_INS16_ILi2ELi4ELi3EEES19_NSX_INS5_IJS1A_S1S_EEENS5_IJS1S_SB_EEEEEEENS4_39AutoVectorizingCopyWithAssumedAlignmentILi128EEENS4_14SM90_TMA_STOREES29_S2B_S2B_EEEvvEEEEvNT_6ParamsE,@function
        .size           _ZN7cutlass13device_kernelINS_4gemm6kernel13GemmUniversalIN4cute5tupleIJiiiiEEENS1_10collective13CollectiveMmaINS1_35MainloopSm100TmaUmmaWarpSpecializedILi24ELi2ELi4ENS5_IJNS4_1CILi1EEESB_SB_EEEEENS5_IJNSA_ILi128EEESE_NSA_ILi32EEEEEENS_12float_e5m2_tENS5_IJlSB_lEEESH_NS5_IJSB_llEEENS4_8TiledMMAINS4_8MMA_AtomIJNS4_10MMA_TraitsINS4_19SM100_MMA_F8F6F4_SSEJSH_SH_fSE_SE_NS4_17integral_constantINS4_4UMMA5MajorELSQ_0EEENSO_ISQ_LSQ_1EEENSO_INSP_7ScaleInELST_0EEESU_EEEEEENS4_6LayoutISC_NS5_IJNSA_ILi0EEESY_SY_EEEEENS5_IJNS4_10UnderscoreES11_S11_EEEEENS4_13SM90_TMA_LOADENS4_14ComposedLayoutINS4_7SwizzleILi1ELi4ELi3EEENS4_18smem_ptr_flag_bitsILi8EEENSX_INS5_IJNSA_ILi8EEESF_EEENS5_IJSF_SB_EEEEEEEvNS4_8identityES14_NS15_INS16_ILi3ELi4ELi3EEES19_NSX_INS5_IJSE_S1A_EEENS5_IJSB_SE_EEEEEEEvS1F_EENS_8epilogue10collective18CollectiveEpilogueINS1M_23Sm100TmaWarpSpecializedILi2ELi2ELi64ELb0ELb0EEEJSG_NS5_IJNSX_ISE_SB_EENSX_INSA_ILi64EEESB_EEEEESH_SI_SH_SI_NS1M_6fusion15FusionCallbacksIS1Q_NS1V_17LinearCombinationISH_fSH_fLNS_15FloatRoundStyleE2EEESG_S1U_JEEENS4_5SM1004TMEM4LOAD26SM100_TMEM_LOAD_32dp32b64xES14_NS15_INS16_ILi2ELi4ELi3EEES19_NSX_INS5_IJS1A_S1S_EEENS5_IJS1S_SB_EEEEEEENS4_39AutoVectorizingCopyWithAssumedAlignmentILi128EEENS4_14SM90_TMA_STOREES29_S2B_S2B_EEEvvEEEEvNT_6ParamsE,(.L_x_204 - _ZN7cutlass13device_kernelINS_4gemm6kernel13GemmUniversalIN4cute5tupleIJiiiiEEENS1_10collective13CollectiveMmaINS1_35MainloopSm100TmaUmmaWarpSpecializedILi24ELi2ELi4ENS5_IJNS4_1CILi1EEESB_SB_EEEEENS5_IJNSA_ILi128EEESE_NSA_ILi32EEEEEENS_12float_e5m2_tENS5_IJlSB_lEEESH_NS5_IJSB_llEEENS4_8TiledMMAINS4_8MMA_AtomIJNS4_10MMA_TraitsINS4_19SM100_MMA_F8F6F4_SSEJSH_SH_fSE_SE_NS4_17integral_constantINS4_4UMMA5MajorELSQ_0EEENSO_ISQ_LSQ_1EEENSO_INSP_7ScaleInELST_0EEESU_EEEEEENS4_6LayoutISC_NS5_IJNSA_ILi0EEESY_SY_EEEEENS5_IJNS4_10UnderscoreES11_S11_EEEEENS4_13SM90_TMA_LOADENS4_14ComposedLayoutINS4_7SwizzleILi1ELi4ELi3EEENS4_18smem_ptr_flag_bitsILi8EEENSX_INS5_IJNSA_ILi8EEESF_EEENS5_IJSF_SB_EEEEEEEvNS4_8identityES14_NS15_INS16_ILi3ELi4ELi3EEES19_NSX_INS5_IJSE_S1A_EEENS5_IJSB_SE_EEEEEEEvS1F_EENS_8epilogue10collective18CollectiveEpilogueINS1M_23Sm100TmaWarpSpecializedILi2ELi2ELi64ELb0ELb0EEEJSG_NS5_IJNSX_ISE_SB_EENSX_INSA_ILi64EEESB_EEEEESH_SI_SH_SI_NS1M_6fusion15FusionCallbacksIS1Q_NS1V_17LinearCombinationISH_fSH_fLNS_15FloatRoundStyleE2EEESG_S1U_JEEENS4_5SM1004TMEM4LOAD26SM100_TMEM_LOAD_32dp32b64xES14_NS15_INS16_ILi2ELi4ELi3EEES19_NSX_INS5_IJS1A_S1S_EEENS5_IJS1S_SB_EEEEEEENS4_39AutoVectorizingCopyWithAssumedAlignmentILi128EEENS4_14SM90_TMA_STOREES29_S2B_S2B_EEEvvEEEEvNT_6ParamsE)
        .other          _ZN7cutlass13device_kernelINS_4gemm6kernel13GemmUniversalIN4cute5tupleIJiiiiEEENS1_10collective13CollectiveMmaINS1_35MainloopSm100TmaUmmaWarpSpecializedILi24ELi2ELi4ENS5_IJNS4_1CILi1EEESB_SB_EEEEENS5_IJNSA_ILi128EEESE_NSA_ILi32EEEEEENS_12float_e5m2_tENS5_IJlSB_lEEESH_NS5_IJSB_llEEENS4_8TiledMMAINS4_8MMA_AtomIJNS4_10MMA_TraitsINS4_19SM100_MMA_F8F6F4_SSEJSH_SH_fSE_SE_NS4_17integral_constantINS4_4UMMA5MajorELSQ_0EEENSO_ISQ_LSQ_1EEENSO_INSP_7ScaleInELST_0EEESU_EEEEEENS4_6LayoutISC_NS5_IJNSA_ILi0EEESY_SY_EEEEENS5_IJNS4_10UnderscoreES11_S11_EEEEENS4_13SM90_TMA_LOADENS4_14ComposedLayoutINS4_7SwizzleILi1ELi4ELi3EEENS4_18smem_ptr_flag_bitsILi8EEENSX_INS5_IJNSA_ILi8EEESF_EEENS5_IJSF_SB_EEEEEEEvNS4_8identityES14_NS15_INS16_ILi3ELi4ELi3EEES19_NSX_INS5_IJSE_S1A_EEENS5_IJSB_SE_EEEEEEEvS1F_EENS_8epilogue10collective18CollectiveEpilogueINS1M_23Sm100TmaWarpSpecializedILi2ELi2ELi64ELb0ELb0EEEJSG_NS5_IJNSX_ISE_SB_EENSX_INSA_ILi64EEESB_EEEEESH_SI_SH_SI_NS1M_6fusion15FusionCallbacksIS1Q_NS1V_17LinearCombinationISH_fSH_fLNS_15FloatRoundStyleE2EEESG_S1U_JEEENS4_5SM1004TMEM4LOAD26SM100_TMEM_LOAD_32dp32b64xES14_NS15_INS16_ILi2ELi4ELi3EEES19_NSX_INS5_IJS1A_S1S_EEENS5_IJS1S_SB_EEEEEEENS4_39AutoVectorizingCopyWithAssumedAlignmentILi128EEENS4_14SM90_TMA_STOREES29_S2B_S2B_EEEvvEEEEvNT_6ParamsE,@"STO_CUDA_ENTRY STV_DEFAULT"
_ZN7cutlass13device_kernelINS_4gemm6kernel13GemmUniversalIN4cute5tupleIJiiiiEEENS1_10collective13CollectiveMmaINS1_35MainloopSm100TmaUmmaWarpSpecializedILi24ELi2ELi4ENS5_IJNS4_1CILi1EEESB_SB_EEEEENS5_IJNSA_ILi128EEESE_NSA_ILi32EEEEEENS_12float_e5m2_tENS5_IJlSB_lEEESH_NS5_IJSB_llEEENS4_8TiledMMAINS4_8MMA_AtomIJNS4_10MMA_TraitsINS4_19SM100_MMA_F8F6F4_SSEJSH_SH_fSE_SE_NS4_17integral_constantINS4_4UMMA5MajorELSQ_0EEENSO_ISQ_LSQ_1EEENSO_INSP_7ScaleInELST_0EEESU_EEEEEENS4_6LayoutISC_NS5_IJNSA_ILi0EEESY_SY_EEEEENS5_IJNS4_10UnderscoreES11_S11_EEEEENS4_13SM90_TMA_LOADENS4_14ComposedLayoutINS4_7SwizzleILi1ELi4ELi3EEENS4_18smem_ptr_flag_bitsILi8EEENSX_INS5_IJNSA_ILi8EEESF_EEENS5_IJSF_SB_EEEEEEEvNS4_8identityES14_NS15_INS16_ILi3ELi4ELi3EEES19_NSX_INS5_IJSE_S1A_EEENS5_IJSB_SE_EEEEEEEvS1F_EENS_8epilogue10collective18CollectiveEpilogueINS1M_23Sm100TmaWarpSpecializedILi2ELi2ELi64ELb0ELb0EEEJSG_NS5_IJNSX_ISE_SB_EENSX_INSA_ILi64EEESB_EEEEESH_SI_SH_SI_NS1M_6fusion15FusionCallbacksIS1Q_NS1V_17LinearCombinationISH_fSH_fLNS_15FloatRoundStyleE2EEESG_S1U_JEEENS4_5SM1004TMEM4LOAD26SM100_TMEM_LOAD_32dp32b64xES14_NS15_INS16_ILi2ELi4ELi3EEES19_NSX_INS5_IJS1A_S1S_EEENS5_IJS1S_SB_EEEEEEENS4_39AutoVectorizingCopyWithAssumedAlignmentILi128EEENS4_14SM90_TMA_STOREES29_S2B_S2B_EEEvvEEEEvNT_6ParamsE:
[----:B------:R-:W1:Y:S01]  /*0000*/  LDC R1, c[0x0][0x37c] ;  /* 0x0000df00ff017b82 */ /* 0x000e620000000800 */
[----:B------:R-:W2:Y:S01]  /*0010*/  S2R R189, SR_TID.X ;  /* 0x0000000000bd7919 */ /* 0x000ea20000002100 */
[----:B------:R-:W3:Y:S01]  /*0020*/  LDCU.64 UR4, c[0x0][0x890] ;  /* 0x00011200ff0477ac */ /* 0x000ee20008000a00 */
[----:B------:R-:W-:Y:S02]  /*0030*/  PRMT R171, RZ, 0x7610, R171 ;  /* 0x00007610ffab7816 */ /* 0x000fe400000000ab */
[----:B------:R-:W-:Y:S01]  /*0040*/  ELECT P5, URZ, PT ;  /* 0x0000000000ff782f */ /* 0x000fe200038a0000 */
[----:B------:R-:W4:Y:S01]  /*0050*/  LDCU.64 UR46, c[0x0][0x358] ;  /* 0x00006b00ff2e77ac */ /* 0x000f220008000a00 */
[----:B---3--:R-:W-:-:S04]  /*0060*/  UISETP.NE.U32.AND UP0, UPT, UR4, URZ, UPT ;  /* 0x000000ff0400728c */ /* 0x008fc8000bf05070 */
[----:B------:R-:W-:Y:S01]  /*0070*/  UISETP.NE.AND.EX UP0, UPT, UR5, URZ, UPT, UP0 ;  /* 0x000000ff0500728c */ /* 0x000fe2000bf05300 */
[----:B--2---:R-:W-:-:S05]  /*0080*/  SHF.R.U32.HI R173, RZ, 0x5, R189 ;  /* 0x00000005ffad7819 */ /* 0x004fca00000116bd */
[----:B------:R-:W2:Y:S02]  /*0090*/  SHFL.IDX PT, R0, R173, RZ, 0x1f ;  /* 0x00001fffad007589 */ /* 0x000ea400000e0000 */
[----:B--2---:R-:W-:Y:S01]  /*00a0*/  R2UR UR8, R0 ;  /* 0x00000000000872ca */ /* 0x004fe200000e0000 */
[----:B-1--4-:R-:W-:-:S14]  /*00b0*/  BRA.U UP0, `(.L_x_0) ;  /* 0x00000001002c7547 */ /* 0x012fdc000b800000 */
[----:B------:R-:W1:Y:S02]  /*00c0*/  LDCU.64 UR6, c[0x0][0x888] ;  /* 0x00011100ff0677ac */ /* 0x000e640008000a00 */
[----:B-1----:R-:W-:-:S04]  /*00d0*/  UISETP.NE.U32.AND UP0, UPT, UR6, URZ, UPT ;  /* 0x000000ff0600728c */ /* 0x002fc8000bf05070 */
[----:B------:R-:W-:-:S09]  /*00e0*/  UISETP.NE.AND.EX UP0, UPT, UR7, URZ, UPT, UP0 ;  /* 0x000000ff0700728c */ /* 0x000fd2000bf05300 */
[----:B------:R-:W-:Y:S05]  /*00f0*/  BRA.U !UP0, `(.L_x_1) ;  /* 0x0000000108107547 */ /* 0x000fea000b800000 */
[----:B------:R-:W1:Y:S02]  /*0100*/  LDC.64 R2, c[0x0][0x888] ;  /* 0x00022200ff027b82 */ /* 0x000e640000000a00 */
[----:B-1----:R1:W5:Y:S01]  /*0110*/  LDG.E R81, desc[UR46][R2.64] ;  /* 0x0000002e02517981 */ /* 0x002362000c1e1900 */
[----:B------:R-:W-:Y:S01]  /*0120*/  HFMA2 R171, -RZ, RZ, 0, 5.9604644775390625e-08 ;  /* 0x00000001ffab7431 */ /* 0x000fe200000001ff */
[----:B------:R-:W-:Y:S05]  /*0130*/  BRA `(.L_x_0) ;  /* 0x00000000000c7947 */ /* 0x000fea0003800000 */
.L_x_1:
[----:B------:R-:W1:Y:S01]  /*0140*/  LDCU UR6, c[0x0][0x880] ;  /* 0x00011000ff0677ac */ /* 0x000e620008000800 */
[----:B------:R-:W-:Y:S01]  /*0150*/  HFMA2 R171, -RZ, RZ, 0, 5.9604644775390625e-08 ;  /* 0x00000001ffab7431 */ /* 0x000fe200000001ff */
[----:B-1----:R-:W-:-:S07]  /*0160*/  MOV R81, UR6 ;  /* 0x0000000600517c02 */ /* 0x002fce0008000f00 */
.L_x_0:
[----:B------:R-:W2:Y:S02]  /*0170*/  LDCU.64 UR6, c[0x0][0x8b0] ;  /* 0x00011600ff0677ac */ /* 0x000ea40008000a00 */
[----:B--2---:R-:W-:-:S04]  /*0180*/  UISETP.NE.U32.AND UP0, UPT, UR6, URZ, UPT ;  /* 0x000000ff0600728c */ /* 0x004fc8000bf05070 */
[----:B------:R-:W-:-:S09]  /*0190*/  UISETP.NE.AND.EX UP0, UPT, UR7, URZ, UPT, UP0 ;  /* 0x000000ff0700728c */ /* 0x000fd2000bf05300 */
[----:B------:R-:W-:Y:S05]  /*01a0*/  BRA.U UP0, `(.L_x_2) ;  /* 0x0000000100247547 */ /* 0x000fea000b800000 */
[----:B------:R-:W2:Y:S02]  /*01b0*/  LDCU.64 UR6, c[0x0][0x8a8] ;  /* 0x00011500ff0677ac */ /* 0x000ea40008000a00 */
[----:B--2---:R-:W-:-:S04]  /*01c0*/  UISETP.NE.U32.AND UP0, UPT, UR6, URZ, UPT ;  /* 0x000000ff0600728c */ /* 0x004fc8000bf05070 */
[----:B------:R-:W-:-:S09]  /*01d0*/  UISETP.NE.AND.EX UP0, UPT, UR7, URZ, UPT, UP0 ;  /* 0x000000ff0700728c */ /* 0x000fd2000bf05300 */
[----:B------:R-:W-:Y:S05]  /*01e0*/  BRA.U !UP0, `(.L_x_3) ;  /* 0x00000001080c7547 */ /* 0x000fea000b800000 */
[----:B------:R-:W2:Y:S02]  /*01f0*/  LDC.64 R78, c[0x0][0x8a8] ;  /* 0x00022a00ff4e7b82 */ /* 0x000ea40000000a00 */
[----:B--2---:R2:W5:Y:S01]  /*0200*/  LDG.E R78, desc[UR46][R78.64] ;  /* 0x0000002e4e4e7981 */ /* 0x004562000c1e1900 */
[----:B------:R-:W-:Y:S05]  /*0210*/  BRA `(.L_x_2) ;  /* 0x0000000000087947 */ /* 0x000fea0003800000 */
.L_x_3:
[----:B------:R-:W2:Y:S02]  /*0220*/  LDCU UR6, c[0x0][0x8a0] ;  /* 0x00011400ff0677ac */ /* 0x000ea40008000800 */
[----:B--2---:R-:W-:Y:S02]  /*0230*/  MOV R78, UR6 ;  /* 0x00000006004e7c02 */ /* 0x004fe40008000f00 */
.L_x_2:
[----:B------:R-:W-:Y:S01]  /*0240*/  IMAD.U32 R0, RZ, RZ, UR8 ;  /* 0x00000008ff007e24 */ /* 0x000fe2000f8e00ff */
[----:B------:R-:W-:Y:S04]  /*0250*/  BSSY.RECONVERGENT B0, `(.L_x_4) ;  /* 0x000000c000007945 */ /* 0x000fe80003800200 */
[C---:B------:R-:W-:Y:S02]  /*0260*/  ISETP.NE.OR P1, PT, R0.reuse, 0x1, !P5 ;  /* 0x000000010000780c */ /* 0x040fe40006f25670 */
[----:B------:R-:W-:-:S11]  /*0270*/  ISETP.NE.OR P0, PT, R0, 0x3, !P5 ;  /* 0x000000030000780c */ /* 0x000fd60006f05670 */
[----:B------:R-:W-:Y:S05]  /*0280*/  @P1 BRA `(.L_x_5) ;  /* 0x0000000000201947 */ /* 0x000fea0003800000 */
[----:B------:R-:W3:Y:S02]  /*0290*/  LDCU.64 UR6, c[0x0][0x348] ;  /* 0x00006900ff0677ac */ /* 0x000ee40008000a00 */
[----:B---3--:R-:W-:Y:S02]  /*02a0*/  UIADD3 UR10, UP1, UPT, UR6, 0x80, URZ ;  /* 0x00000080060a7890 */ /* 0x008fe4000ff3e0ff */
[----:B------:R-:W-:Y:S02]  /*02b0*/  UIADD3 UR6, UP0, UPT, UR6, 0x180, URZ ;  /* 0x0000018006067890 */ /* 0x000fe4000ff1e0ff */
[----:B------:R-:W-:Y:S02]  /*02c0*/  UIADD3.X UR11, UPT, UPT, URZ, UR7, URZ, UP1, !UPT ;  /* 0x00000007ff0b7290 */ /* 0x000fe40008ffe4ff */
[----:B------:R-:W-:-:S07]  /*02d0*/  UIADD3.X UR7, UPT, UPT, URZ, UR7, URZ, UP0, !UPT ;  /* 0x00000007ff077290 */ /* 0x000fce00087fe4ff */
[----:B------:R3:W-:Y:S02]  /*02e0*/  UTMACCTL.PF [UR10] ;  /* 0x000000000a0079b9 */ /* 0x0007e40008040000 */
[----:B------:R3:W-:Y:S02]  /*02f0*/  UTMACCTL.PF [UR6] ;  /* 0x00000000060079b9 */ /* 0x0007e40008040000 */
[----:B---3--:R-:W-:Y:S01]  /*0300*/  NOP ;  /* 0x0000000000007918 */ /* 0x008fe20000000000 */
.L_x_5:
[----:B------:R-:W-:Y:S05]  /*0310*/  BSYNC.RECONVERGENT B0 ;  /* 0x0000000000007941 */ /* 0x000fea0003800200 */
.L_x_4:
[----:B------:R-:W-:Y:S04]  /*0320*/  BSSY.RECONVERGENT B0, `(.L_x_6) ;  /* 0x000000a000007945 */ /* 0x000fe80003800200 */
        /* <DEDUP_REMOVED lines=9> */
.L_x_7:
[----:B------:R-:W-:Y:S05]  /*03c0*/  BSYNC.RECONVERGENT B0 ;  /* 0x0000000000007941 */ /* 0x000fea0003800200 */
.L_x_6:
[----:B------:R-:W3:Y:S01]  /*03d0*/  LDCU.64 UR6, c[0x0][0x888] ;  /* 0x00011100ff0677ac */ /* 0x000ee20008000a00 */
[----:B------:R-:W-:Y:S02]  /*03e0*/  UISETP.EQ.U32.AND UP1, UPT, UR4, URZ, UPT ;  /* 0x000000ff0400728c */ /* 0x000fe4000bf22070 */
[----:B------:R-:W-:Y:S02]  /*03f0*/  UPLOP3.LUT UP2, UPT, UPT, UPT, UPT, 0x80, 0x8 ;  /* 0x000000000008789c */ /* 0x000fe40003f4f070 */
[----:B---3--:R-:W-:-:S04]  /*0400*/  UISETP.NE.U32.AND UP0, UPT, UR6, URZ, UPT ;  /* 0x000000ff0600728c */ /* 0x008fc8000bf05070 */
[----:B------:R-:W-:-:S04]  /*0410*/  UISETP.NE.AND.EX UP0, UPT, UR7, URZ, UPT, UP0 ;  /* 0x000000ff0700728c */ /* 0x000fc8000bf05300 */
[----:B------:R-:W-:-:S04]  /*0420*/  UISETP.EQ.OR.EX UP3, UPT, UR5, URZ, !UP0, UP1 ;  /* 0x000000ff0500728c */ /* 0x000fc8000c762710 */
[----:B------:R-:W-:-:S05]  /*0430*/  UP2UR UR50, UPR, URZ, 0x8 ;  /* 0x00000008ff327883 */ /* 0x000fca0008000000 */
[----:B------:R-:W-:Y:S07]  /*0440*/  BRA.U !UP3, `(.L_x_8) ;  /* 0x000000010b207547 */ /* 0x000fee000b800000 */
[----:B------:R-:W-:Y:S01]  /*0450*/  UISETP.NE.U32.AND UP2, UPT, UR4, URZ, UPT ;  /* 0x000000ff0400728c */ /* 0x000fe2000bf45070 */
[----:B-----5:R-:W-:Y:S01]  /*0460*/  FSETP.NEU.AND P0, PT, R81, RZ, PT ;  /* 0x000000ff5100720b */ /* 0x020fe20003f0d000 */
[----:B------:R-:W-:Y:S02]  /*0470*/  USEL UR4, URZ, 0xffffffff, UP0 ;  /* 0xffffffffff047887 */ /* 0x000fe40008000000 */
[----:B------:R-:W-:-:S10]  /*0480*/  UISETP.NE.AND.EX UP2, UPT, UR5, URZ, UPT, UP2 ;  /* 0x000000ff0500728c */ /* 0x000fd4000bf45320 */
[----:B------:R-:W-:Y:S01]  /*0490*/  VOTEU.ANY UP1, P0 ;  /* 0x0000000000ff7886 */ /* 0x000fe20000020100 */
[----:B------:R-:W-:-:S04]  /*04a0*/  @!UP2 USEL UR4, URZ, 0xffffffff, UP1 ;  /* 0xffffffffff04a887 */ /* 0x000fc80008800000 */
[----:B------:R-:W-:-:S04]  /*04b0*/  ULOP3.LUT UR4, UR4, 0x1, URZ, 0xc0, !UPT ;  /* 0x0000000104047892 */ /* 0x000fc8000f8ec0ff */
[----:B------:R-:W-:-:S11]  /*04c0*/  UISETP.NE.U32.AND UP2, UPT, UR4, 0x1, UPT ;  /* 0x000000010400788c */ /* 0x000fd6000bf45070 */
.L_x_8:
[----:B-1----:R-:W1:Y:S01]  /*04d0*/  SHFL.IDX PT, R2, R173, RZ, 0x1f ;  /* 0x00001fffad027589 */ /* 0x002e6200000e0000 */
[----:B------:R-:W-:-:S04]  /*04e0*/  UISETP.NE.AND UP1, UPT, UR8, 0x2, UPT ;  /* 0x000000020800788c */ /* 0x000fc8000bf25270 */
[----:B------:R-:W-:Y:S01]  /*04f0*/  USEL UR6, URZ, 0x1, UP1 ;  /* 0x00000001ff067887 */ /* 0x000fe20008800000 */
[----:B-1----:R-:W-:-:S13]  /*0500*/  ISETP.NE.AND P0, PT, R2, RZ, PT ;  /* 0x000000ff0200720c */ /* 0x002fda0003f05270 */
[----:B------:R-:W-:Y:S05]  /*0510*/  @P0 BRA `(.L_x_9) ;  /* 0x0000000000f40947 */ /* 0x000fea0003800000 */
[----:B------:R-:W-:Y:S01]  /*0520*/  ELECT P0, URZ, PT ;  /* 0x0000000000ff782f */ /* 0x000fe20003800000 */
[----:B------:R-:W-:-:S12]  /*0530*/  BSSY.RECONVERGENT B0, `(.L_x_9) ;  /* 0x000003b000007945 */ /* 0x000fd80003800200 */
[----:B------:R-:W-:Y:S05]  /*0540*/  @!P0 BRA `(.L_x_10) ;  /* 0x0000000000e48947 */ /* 0x000fea0003800000 */
[----:B------:R-:W1:Y:S01]  /*0550*/  S2UR UR5, SR_CgaCtaId ;  /* 0x00000000000579c3 */ /* 0x000e620000008800 */
[----:B------:R-:W-:Y:S01]  /*0560*/  UMOV UR7, 0x400 ;  /* 0x0000040000077882 */ /* 0x000fe20000000000 */
[----:B------:R-:W-:Y:S02]  /*0570*/  UMOV UR4, 0x1 ;  /* 0x0000000100047882 */ /* 0x000fe40000000000 */
[----:B------:R-:W-:-:S04]  /*0580*/  UIADD3 UR10, UPT, UPT, -UR4, 0x100000, URZ ;  /* 0x00100000040a7890 */ /* 0x000fc8000fffe1ff */
[----:B------:R-:W-:Y:S02]  /*0590*/  USHF.L.U32 UR11, UR10, 0xb, URZ ;  /* 0x0000000b0a0b7899 */ /* 0x000fe400080006ff */
[----:B------:R-:W-:Y:S02]  /*05a0*/  USHF.L.U32 UR10, UR10, 0x1, URZ ;  /* 0x000000010a0a7899 */ /* 0x000fe400080006ff */
[----:B-1----:R-:W-:Y:S01]  /*05b0*/  ULEA UR5, UR5, UR7, 0x18 ;  /* 0x0000000705057291 */ /* 0x002fe2000f8ec0ff */
[----:B------:R-:W1:Y:S11]  /*05c0*/  FENCE.VIEW.ASYNC.S ;  /* 0x00000000000073c6 */ /* 0x000e760000000000 */
[----:B-1----:R1:W3:Y:S01]  /*05d0*/  SYNCS.EXCH.64 URZ, [UR5], UR10 ;  /* 0x0000000a05ff75b2 */ /* 0x0022e20008000100 */
[----:B------:R1:W4:Y:S01]  /*05e0*/  SYNCS.EXCH.64 URZ, [UR5+0xc0], UR10 ;  /* 0x0000c00a05ff75b2 */ /* 0x0003220008000100 */
[----:B------:R1:W1:Y:S01]  /*05f0*/  SYNCS.EXCH.64 URZ, [UR5+0x8], UR10 ;  /* 0x0000080a05ff75b2 */ /* 0x0002620008000100 */
        /* <DEDUP_REMOVED lines=45> */
[----:B---34-:R-:W-:Y:S01]  /*08d0*/  NOP ;  /* 0x0000000000007918 */ /* 0x018fe20000000000 */
.L_x_10:
[----:B-1----:R-:W-:Y:S05]  /*08e0*/  BSYNC.RECONVERGENT B0 ;  /* 0x0000000000007941 */ /* 0x002fea0003800200 */
.L_x_9:
[----:B------:R-:W1:Y:S01]  /*08f0*/  SHFL.IDX PT, R2, R173, RZ, 0x1f ;  /* 0x00001fffad027589 */ /* 0x000e6200000e0000 */
[----:B------:R-:W-:Y:S01]  /*0900*/  NOP ;  /* 0x0000000000007918 */ /* 0x000fe20000000000 */
[----:B-1----:R-:W-:-:S13]  /*0910*/  ISETP.NE.AND P0, PT, R2, 0x1, PT ;  /* 0x000000010200780c */ /* 0x002fda0003f05270 */
[----:B------:R-:W-:Y:S05]  /*0920*/  @P0 BRA `(.L_x_11) ;  /* 0x0000000000480947 */ /* 0x000fea0003800000 */
[----:B------:R-:W1:Y:S01]  /*0930*/  S2UR UR7, SR_CgaCtaId ;  /* 0x00000000000779c3 */ /* 0x000e620000008800 */
[----:B------:R-:W-:Y:S01]  /*0940*/  UMOV UR9, 0x400 ;  /* 0x0000040000097882 */ /* 0x000fe20000000000 */
[----:B------:R-:W-:Y:S01]  /*0950*/  UMOV UR5, 0x20 ;  /* 0x0000002000057882 */ /* 0x000fe20000000000 */
[----:B------:R-:W-:Y:S01]  /*0960*/  UMOV UR4, 0x80 ;  /* 0x0000008000047882 */ /* 0x000fe20000000000 */
[----:B------:R-:W-:-:S04]  /*0970*/  UIADD3 UR10, UPT, UPT, -UR5, 0x100000, URZ ;  /* 0x00100000050a7890 */ /* 0x000fc8000fffe1ff */
[----:B------:R-:W-:Y:S02]  /*0980*/  USHF.L.U32 UR11, UR10, 0xb, URZ ;  /* 0x0000000b0a0b7899 */ /* 0x000fe400080006ff */
[----:B------:R-:W-:Y:S02]  /*0990*/  USHF.L.U32 UR10, UR10, 0x1, URZ ;  /* 0x000000010a0a7899 */ /* 0x000fe400080006ff */
[----:B------:R-:W-:-:S04]  /*09a0*/  UIADD3 UR4, UPT, UPT, -UR4, 0x100000, URZ ;  /* 0x0010000004047890 */ /* 0x000fc8000fffe1ff */
[----:B------:R-:W-:Y:S02]  /*09b0*/  USHF.L.U32 UR5, UR4, 0xb, URZ ;  /* 0x0000000b04057899 */ /* 0x000fe400080006ff */
[----:B------:R-:W-:Y:S01]  /*09c0*/  USHF.L.U32 UR4, UR4, 0x1, URZ ;  /* 0x0000000104047899 */ /* 0x000fe200080006ff */
[----:B------:R-:W-:Y:S01]  /*09d0*/  ELECT P0, URZ, PT ;  /* 0x0000000000ff782f */ /* 0x000fe20003800000 */
[----:B-1----:R-:W-:Y:S01]  /*09e0*/  ULEA UR7, UR7, UR9, 0x18 ;  /* 0x0000000907077291 */ /* 0x002fe2000f8ec0ff */
[----:B------:R-:W1:Y:S11]  /*09f0*/  FENCE.VIEW.ASYNC.S ;  /* 0x00000000000073c6 */ /* 0x000e760000000000 */
[----:B-1----:R1:W3:Y:S01]  /*0a00*/  SYNCS.EXCH.64 URZ, [UR7+0x180], UR10 ;  /* 0x0001800a07ff75b2 */ /* 0x0022e20008000100 */
[----:B------:R1:W4:Y:S01]  /*0a10*/  SYNCS.EXCH.64 URZ, [UR7+0x190], UR4 ;  /* 0x0001900407ff75b2 */ /* 0x0003220008000100 */
[----:B------:R1:W1:Y:S01]  /*0a20*/  SYNCS.EXCH.64 URZ, [UR7+0x188], UR10 ;  /* 0x0001880a07ff75b2 */ /* 0x0002620008000100 */
[----:B------:R1:W1:Y:S01]  /*0a30*/  SYNCS.EXCH.64 URZ, [UR7+0x198], UR4 ;  /* 0x0001980407ff75b2 */ /* 0x0002620008000100 */
[----:B------:R-:W-:Y:S01]  /*0a40*/  NOP ;  /* 0x0000000000007918 */ /* 0x000fe20000000000 */
.L_x_11:
[----:B------:R-:W2:Y:S01]  /*0a50*/  SHFL.IDX PT, R2, R173, RZ, 0x1f ;  /* 0x00001fffad027589 */ /* 0x000ea200000e0000 */
[----:B------:R-:W-:Y:S01]  /*0a60*/  NOP ;  /* 0x0000000000007918 */ /* 0x000fe20000000000 */
[----:B--2---:R-:W-:-:S13]  /*0a70*/  ISETP.NE.AND P0, PT, R2, 0x3, PT ;  /* 0x000000030200780c */ /* 0x004fda0003f05270 */
[----:B------:R-:W-:Y:S05]  /*0a80*/  @P0 BRA `(.L_x_12) ;  /* 0x0000000000300947 */ /* 0x000fea0003800000 */
[----:B-1----:R-:W1:Y:S01]  /*0a90*/  S2UR UR5, SR_CgaCtaId ;  /* 0x00000000000579c3 */ /* 0x002e620000008800 */
[----:B------:R-:W-:Y:S01]  /*0aa0*/  UMOV UR7, 0x400 ;  /* 0x0000040000077882 */ /* 0x000fe20000000000 */
[----:B------:R-:W-:Y:S01]  /*0ab0*/  UMOV UR4, 0x20 ;  /* 0x0000002000047882 */ /* 0x000fe20000000000 */
[----:B------:R-:W-:Y:S01]  /*0ac0*/  ELECT P0, URZ, PT ;  /* 0x0000000000ff782f */ /* 0x000fe20003800000 */
[----:B------:R-:W-:-:S04]  /*0ad0*/  UIADD3 UR10, UPT, UPT, -UR4, 0x100000, URZ ;  /* 0x00100000040a7890 */ /* 0x000fc8000fffe1ff */
[----:B------:R-:W-:Y:S02]  /*0ae0*/  USHF.L.U32 UR11, UR10, 0xb, URZ ;  /* 0x0000000b0a0b7899 */ /* 0x000fe400080006ff */
[----:B------:R-:W-:Y:S02]  /*0af0*/  USHF.L.U32 UR10, UR10, 0x1, URZ ;  /* 0x000000010a0a7899 */ /* 0x000fe400080006ff */
[----:B-1----:R-:W-:Y:S01]  /*0b00*/  ULEA UR5, UR5, UR7, 0x18 ;  /* 0x0000000705057291 */ /* 0x002fe2000f8ec0ff */
[----:B------:R-:W1:Y:S11]  /*0b10*/  FENCE.VIEW.ASYNC.S ;  /* 0x00000000000073c6 */ /* 0x000e760000000000 */
[----:B-1----:R2:W1:Y:S01]  /*0b20*/  SYNCS.EXCH.64 URZ, [UR5+0x1a0], UR10 ;  /* 0x0001a00a05ff75b2 */ /* 0x0024620008000100 */
[----:B------:R2:W1:Y:S02]  /*0b30*/  SYNCS.EXCH.64 URZ, [UR5+0x1a8], UR10 ;  /* 0x0001a80a05ff75b2 */ /* 0x0004640008000100 */
[----:B--2---:R-:W-:Y:S01]  /*0b40*/  NOP ;  /* 0x0000000000007918 */ /* 0x004fe20000000000 */
.L_x_12:
[----:B------:R-:W2:Y:S01]  /*0b50*/  SHFL.IDX PT, R2, R173, RZ, 0x1f ;  /* 0x00001fffad027589 */ /* 0x000ea200000e0000 */
[----:B------:R-:W-:Y:S01]  /*0b60*/  NOP ;  /* 0x0000000000007918 */ /* 0x000fe20000000000 */
[----:B--2---:R-:W-:-:S13]  /*0b70*/  ISETP.NE.AND P0, PT, R2, 0x4, PT ;  /* 0x000000040200780c */ /* 0x004fda0003f05270 */
[----:B------:R-:W-:Y:S05]  /*0b80*/  @P0 BRA `(.L_x_13) ;  /* 0x00000000004c0947 */ /* 0x000fea0003800000 */
[----:B-1----:R-:W1:Y:S01]  /*0b90*/  S2UR UR5, SR_CgaCtaId ;  /* 0x00000000000579c3 */ /* 0x002e620000008800 */
[----:B------:R-:W-:Y:S01]  /*0ba0*/  UMOV UR9, 0x100 ;  /* 0x0000010000097882 */ /* 0x000fe20000000000 */
[----:B------:R-:W-:Y:S01]  /*0bb0*/  UMOV UR7, 0x400 ;  /* 0x0000040000077882 */ /* 0x000fe20000000000 */
[----:B------:R-:W-:Y:S01]  /*0bc0*/  USEL UR9, UR9, 0xe0, UP2 ;  /* 0x000000e009097887 */ /* 0x000fe20009000000 */
[----:B------:R-:W-:Y:S01]  /*0bd0*/  UMOV UR4, 0x1 ;  /* 0x0000000100047882 */ /* 0x000fe20000000000 */
[----:B------:R-:W-:Y:S01]  /*0be0*/  ELECT P0, URZ, PT ;  /* 0x0000000000ff782f */ /* 0x000fe20003800000 */
[----:B------:R-:W-:-:S04]  /*0bf0*/  UIADD3 UR10, UPT, UPT, -UR4, 0x100000, URZ ;  /* 0x00100000040a7890 */ /* 0x000fc8000fffe1ff */
[----:B------:R-:W-:Y:S02]  /*0c00*/  USHF.L.U32 UR11, UR10, 0xb, URZ ;  /* 0x0000000b0a0b7899 */ /* 0x000fe400080006ff */
[----:B------:R-:W-:Y:S02]  /*0c10*/  USHF.L.U32 UR10, UR10, 0x1, URZ ;  /* 0x000000010a0a7899 */ /* 0x000fe400080006ff */
[----:B------:R-:W-:-:S04]  /*0c20*/  UIADD3 UR12, UPT, UPT, -UR9, 0x100000, URZ ;  /* 0x00100000090c7890 */ /* 0x000fc8000fffe1ff */
[----:B------:R-:W-:Y:S02]  /*0c30*/  USHF.L.U32 UR13, UR12, 0xb, URZ ;  /* 0x0000000b0c0d7899 */ /* 0x000fe400080006ff */
[----:B------:R-:W-:Y:S02]  /*0c40*/  USHF.L.U32 UR12, UR12, 0x1, URZ ;  /* 0x000000010c0c7899 */ /* 0x000fe400080006ff */
[----:B-1----:R-:W-:Y:S01]  /*0c50*/  ULEA UR5, UR5, UR7, 0x18 ;  /* 0x0000000705057291 */ /* 0x002fe2000f8ec0ff */
[----:B------:R-:W1:Y:S11]  /*0c60*/  FENCE.VIEW.ASYNC.S ;  /* 0x00000000000073c6 */ /* 0x000e760000000000 */
[----:B-1----:R2:W1:Y:S01]  /*0c70*/  SYNCS.EXCH.64 URZ, [UR5+0x1b0], UR10 ;  /* 0x0001b00a05ff75b2 */ /* 0x0024620008000100 */
[----:B------:R2:W1:Y:S01]  /*0c80*/  SYNCS.EXCH.64 URZ, [UR5+0x1c0], UR12 ;  /* 0x0001c00c05ff75b2 */ /* 0x0004620008000100 */
[----:B------:R2:W1:Y:S01]  /*0c90*/  SYNCS.EXCH.64 URZ, [UR5+0x1b8], UR10 ;  /* 0x0001b80a05ff75b2 */ /* 0x0004620008000100 */
[----:B------:R2:W1:Y:S02]  /*0ca0*/  SYNCS.EXCH.64 URZ, [UR5+0x1c8], UR12 ;  /* 0x0001c80c05ff75b2 */ /* 0x0004640008000100 */
[----:B--2---:R-:W-:Y:S01]  /*0cb0*/  NOP ;  /* 0x0000000000007918 */ /* 0x004fe20000000000 */
.L_x_13:
[----:B------:R-:W2:Y:S01]  /*0cc0*/  SHFL.IDX PT, R2, R173, RZ, 0x1f ;  /* 0x00001fffad027589 */ /* 0x000ea200000e0000 */
[----:B------:R-:W-:Y:S01]  /*0cd0*/  NOP ;  /* 0x0000000000007918 */ /* 0x000fe20000000000 */
[----:B--2---:R-:W-:-:S13]  /*0ce0*/  ISETP.NE.AND P0, PT, R2, 0x5, PT ;  /* 0x000000050200780c */ /* 0x004fda0003f05270 */
[----:B------:R-:W-:Y:S05]  /*0cf0*/  @P0 BRA `(.L_x_14) ;  /* 0x0000000000580947 */ /* 0x000fea0003800000 */
[----:B-1----:R-:W1:Y:S01]  /*0d00*/  S2UR UR7, SR_CgaCtaId ;  /* 0x00000000000779c3 */ /* 0x002e620000008800 */
        /* <DEDUP_REMOVED lines=12> */
[----:B-1----:R2:W1:Y:S01]  /*0dd0*/  SYNCS.EXCH.64 URZ, [UR7+0x1d0], UR10 ;  /* 0x0001d00a07ff75b2 */ /* 0x0024620008000100 */
[----:B------:R2:W1:Y:S01]  /*0de0*/  SYNCS.EXCH.64 URZ, [UR7+0x1f0], UR4 ;  /* 0x0001f00407ff75b2 */ /* 0x0004620008000100 */
[----:B------:R2:W1:Y:S01]  /*0df0*/  SYNCS.EXCH.64 URZ, [UR7+0x1d8], UR10 ;  /* 0x0001d80a07ff75b2 */ /* 0x0004620008000100 */
[----:B------:R2:W1:Y:S01]  /*0e00*/  SYNCS.EXCH.64 URZ, [UR7+0x1f8], UR4 ;  /* 0x0001f80407ff75b2 */ /* 0x0004620008000100 */
[----:B------:R2:W1:Y:S01]  /*0e10*/  SYNCS.EXCH.64 URZ, [UR7+0x1e0], UR10 ;  /* 0x0001e00a07ff75b2 */ /* 0x0004620008000100 */
[----:B------:R2:W1:Y:S01]  /*0e20*/  SYNCS.EXCH.64 URZ, [UR7+0x200], UR4 ;  /* 0x0002000407ff75b2 */ /* 0x0004620008000100 */
[----:B------:R2:W1:Y:S01]  /*0e30*/  SYNCS.EXCH.64 URZ, [UR7+0x1e8], UR10 ;  /* 0x0001e80a07ff75b2 */ /* 0x0004620008000100 */
[----:B------:R2:W1:Y:S02]  /*0e40*/  SYNCS.EXCH.64 URZ, [UR7+0x208], UR4 ;  /* 0x0002080407ff75b2 */ /* 0x0004640008000100 */
[----:B--2---:R-:W-:Y:S01]  /*0e50*/  NOP ;  /* 0x0000000000007918 */ /* 0x004fe20000000000 */
.L_x_14:
        /* <DEDUP_REMOVED lines=18> */
.L_x_15:
[----:B-1----:R-:W1:Y:S01]  /*0f80*/  S2UR UR5, SR_CTAID.X ;  /* 0x00000000000579c3 */ /* 0x002e620000002500 */
[----:B------:R-:W-:-:S05]  /*0f90*/  CS2R.32 R170, SR_CgaSize ;  /* 0x0000000000aa7805 */ /* 0x000fca0000008a00 */
[----:B------:R-:W-:-:S05]  /*0fa0*/  IMAD R170, R170, -0xa0, RZ ;  /* 0xffffff60aaaa7824 */ /* 0x000fca00078e02ff */
[----:B------:R-:W-:-:S14]  /*0fb0*/  R2UR UR9, R170 ;  /* 0x00000000aa0972ca */ /* 0x000fdc00000e0000 */
[----:B------:R-:W2:Y:S01]  /*0fc0*/  LDCU UR9, c[0x0][UR9+0x2b0] ;  /* 0x00005600090977ac */ /* 0x000ea20008000800 */
[----:B------:R-:W-:Y:S01]  /*0fd0*/  NOP ;  /* 0x0000000000007918 */ /* 0x000fe20000000000 */
[----:B------:R-:W-:-:S05]  /*0fe0*/  CS2R.32 R170, SR_CgaSize ;  /* 0x0000000000aa7805 */ /* 0x000fca0000008a00 */
[----:B------:R-:W-:-:S05]  /*0ff0*/  IMAD R170, R170, -0xa0, RZ ;  /* 0xffffff60aaaa7824 */ /* 0x000fca00078e02ff */
[----:B------:R-:W-:-:S14]  /*1000*/  R2UR UR7, R170 ;  /* 0x00000000aa0772ca */ /* 0x000fdc00000e0000 */
[----:B------:R-:W3:Y:S01]  /*1010*/  LDCU UR7, c[0x0][UR7+0x2b4] ;  /* 0x00005680070777ac */ /* 0x000ee20008000800 */
[----:B------:R-:W4:Y:S08]  /*1020*/  S2UR UR4, SR_CTAID.Y ;  /* 0x00000000000479c3 */ /* 0x000f300000002600 */
[----:B------:R-:W3:Y:S01]  /*1030*/  LDC R9, c[0x0][0xb24] ;  /* 0x0002c900ff097b82 */ /* 0x000ee20000000800 */
[----:B-1----:R-:W-:-:S02]  /*1040*/  I2FP.F32.U32 R5, UR5 ;  /* 0x0000000500057c45 */ /* 0x002fc40008201000 */
[----:B------:R-:W-:-:S05]  /*1050*/  CS2R.32 R3, SR_CgaSize ;  /* 0x0000000000037805 */ /* 0x000fca0000008a00 */
[----:B------:R-:W-:-:S06]  /*1060*/  IMAD R3, R3, -0xa0, RZ ;  /* 0xffffff6003037824 */ /* 0x000fcc00078e02ff */
[----:B------:R-:W1:Y:S01]  /*1070*/  LDC R3, c[0x0][R3+0x2a0] ;  /* 0x0000a80003037b82 */ /* 0x000e620000000800 */
[----:B------:R-:W-:Y:S01]  /*1080*/  MOV R21, UR5 ;  /* 0x0000000500157c02 */ /* 0x000fe20008000f00 */
[----:B--2---:R-:W-:Y:S01]  /*1090*/  FMUL R5, R5, UR9 ;  /* 0x0000000905057c20 */ /* 0x004fe20008400000 */
[----:B----4-:R-:W-:Y:S02]  /*10a0*/  I2FP.F32.U32 R4, UR4 ;  /* 0x0000000400047c45 */ /* 0x010fe40008201000 */
[----:B------:R-:W-:-:S05]  /*10b0*/  CS2R.32 R2, SR_CgaSize ;  /* 0x0000000000027805 */ /* 0x000fca0000008a00 */
[----:B------:R-:W-:-:S06]  /*10c0*/  IMAD R2, R2, -0xa0, RZ ;  /* 0xffffff6002027824 */ /* 0x000fcc00078e02ff */
[----:B------:R-:W2:Y:S01]  /*10d0*/  LDC R2, c[0x0][R2+0x2a4] ;  /* 0x0000a90002027b82 */ /* 0x000ea20000000800 */
[----:B------:R-:W4:Y:S01]  /*10e0*/  F2I.U32.TRUNC.NTZ R170, R5 ;  /* 0x0000000500aa7305 */ /* 0x000f22000020f000 */
[----:B------:R-:W-:Y:S01]  /*10f0*/  MOV R20, UR4 ;  /* 0x0000000400147c02 */ /* 0x000fe20008000f00 */
[----:B---3--:R-:W-:-:S05]  /*1100*/  FMUL R4, R4, UR7 ;  /* 0x0000000704047c20 */ /* 0x008fca0008400000 */
[----:B------:R-:W-:Y:S01]  /*1110*/  BAR.SYNC.DEFER_BLOCKING 0x0 ;  /* 0x0000000000007b1d */ /* 0x000fe20000010000 */
[----:B------:R-:W-:-:S05]  /*1120*/  ISETP.GE.AND P0, PT, R9, 0x1, PT ;  /* 0x000000010900780c */ /* 0x000fca0003f06270 */
[----:B------:R-:W3:Y:S02]  /*1130*/  F2I.U32.TRUNC.NTZ R147, R4 ;  /* 0x0000000400937305 */ /* 0x000ee4000020f000 */
[----:B------:R-:W2:Y:S01]  /*1140*/  S2UR UR36, SR_CTAID.Z ;  /* 0x00000000002479c3 */ /* 0x000ea20000002700 */
[----:B----4-:R-:W-:-:S05]  /*1150*/  IADD3 R170, PT, PT, -R170, RZ, RZ ;  /* 0x000000ffaaaa7210 */ /* 0x010fca0007ffe1ff */
[----:B-1----:R-:W-:Y:S01]  /*1160*/  IMAD R170, R3, R170, UR5 ;  /* 0x0000000503aa7e24 */ /* 0x002fe2000f8e02aa */
[----:B---3--:R-:W-:-:S05]  /*1170*/  IADD3 R147, PT, PT, -R147, RZ, RZ ;  /* 0x000000ff93937210 */ /* 0x008fca0007ffe1ff */
[----:B--2---:R-:W-:Y:S01]  /*1180*/  IMAD R147, R2, R147, UR4 ;  /* 0x0000000402937e24 */ /* 0x004fe2000f8e0293 */
[----:B------:R-:W-:Y:S06]  /*1190*/  @!P0 BRA `(.L_x_16) ;  /* 0x0000000000b88947 */ /* 0x000fec0003800000 */
[----:B------:R-:W1:Y:S01]  /*11a0*/  LDC.64 R4, c[0x0][0xb18] ;  /* 0x0002c600ff047b82 */ /* 0x000e620000000a00 */
[----:B------:R-:W-:-:S07]  /*11b0*/  ISETP.NE.AND P0, PT, R9, 0x1, PT ;  /* 0x000000010900780c */ /* 0x000fce0003f05270 */
[----:B------:R-:W2:Y:S08]  /*11c0*/  LDC R10, c[0x0][0xb0c] ;  /* 0x0002c300ff0a7b82 */ /* 0x000eb00000000800 */
[----:B------:R-:W3:Y:S08]  /*11d0*/  LDC R11, c[0x0][0x370] ;  /* 0x0000dc00ff0b7b82 */ /* 0x000ef00000000800 */
[----:B------:R-:W4:Y:S01]  /*11e0*/  LDC R12, c[0x0][0x374] ;  /* 0x0000dd00ff0c7b82 */ /* 0x000f220000000800 */
[----:B-1----:R-:W-:-:S07]  /*11f0*/  ISETP.NE.AND P1, PT, R4, 0x1, PT ;  /* 0x000000010400780c */ /* 0x002fce0003f25270 */
[----:B------:R-:W3:Y:S01]  /*1200*/  LDC.64 R6, c[0x0][0xb10] ;  /* 0x0002c400ff067b82 */ /* 0x000ee20000000a00 */
[----:B--2---:R-:W-:-:S07]  /*1210*/  ISETP.NE.AND P2, PT, R10, 0x1, PT ;  /* 0x000000010a00780c */ /* 0x004fce0003f45270 */
[----:B------:R-:W1:Y:S08]  /*1220*/  LDC R8, c[0x0][0xb20] ;  /* 0x0002c800ff087b82 */ /* 0x000e700000000800 */
[----:B------:R-:W2:Y:S01]  /*1230*/  LDC.64 R2, c[0x0][0xb28] ;  /* 0x0002ca00ff027b82 */ /* 0x000ea20000000a00 */
[----:B----4-:R-:W-:-:S04]  /*1240*/  IMAD.HI.U32 R13, R12, R5, RZ ;  /* 0x000000050c0d7227 */ /* 0x010fc800078e00ff */
[----:B------:R-:W-:-:S04]  /*1250*/  IMAD.HI.U32 R5, R20, R5, RZ ;  /* 0x0000000514057227 */ /* 0x000fc800078e00ff */
[----:B---3--:R-:W-:-:S04]  /*1260*/  IMAD.HI.U32 R14, R11, R6, RZ ;  /* 0x000000060b0e7227 */ /* 0x008fc800078e00ff */
[C---:B------:R-:W-:Y:S01]  /*1270*/  IMAD.HI.U32 R16, R21.reuse, R6, RZ ;  /* 0x0000000615107227 */ /* 0x040fe200078e00ff */
[-C--:B------:R-:W-:Y:S02]  /*1280*/  @P2 SHF.R.U32.HI R11, RZ, R7.reuse, R14 ;  /* 0x00000007ff0b2219 */ /* 0x080fe4000001160e */
[-C--:B-1----:R-:W-:Y:S02]  /*1290*/  @P1 SHF.R.U32.HI R12, RZ, R8.reuse, R13 ;  /* 0x00000008ff0c1219 */ /* 0x082fe4000001160d */
[----:B------:R-:W-:Y:S02]  /*12a0*/  SHF.R.U32.HI R5, RZ, R8, R5 ;  /* 0x00000008ff057219 */ /* 0x000fe40000011605 */
[----:B------:R-:W-:Y:S02]  /*12b0*/  SHF.R.U32.HI R16, RZ, R7, R16 ;  /* 0x00000007ff107219 */ /* 0x000fe40000011610 */
[----:B------:R-:W-:Y:S01]  /*12c0*/  SEL R5, R20, R5, !P1 ;  /* 0x0000000514057207 */ /* 0x000fe20004800000 */
[----:B--2---:R-:W-:Y:S01]  /*12d0*/  IMAD.HI.U32 R14, R12, R2, RZ ;  /* 0x000000020c0e7227 */ /* 0x004fe200078e00ff */
[----:B------:R-:W-:-:S02]  /*12e0*/  SEL R7, R21, R16, !P2 ;  /* 0x0000001015077207 */ /* 0x000fc40005000000 */
[----:B------:R-:W-:Y:S01]  /*12f0*/  IADD3 R13, PT, PT, -R5, RZ, RZ ;  /* 0x000000ff050d7210 */ /* 0x000fe20007ffe1ff */
[----:B------:R-:W-:Y:S01]  /*1300*/  IMAD.HI.U32 R6, R11, R2, RZ ;  /* 0x000000020b067227 */ /* 0x000fe200078e00ff */
[----:B------:R-:W-:-:S03]  /*1310*/  @P0 SHF.R.U32.HI R12, RZ, R3, R14 ;  /* 0x00000003ff0c0219 */ /* 0x000fc6000001160e */
[----:B------:R-:W-:Y:S01]  /*1320*/  IMAD R13, R4, R13, R20 ;  /* 0x0000000d040d7224 */ /* 0x000fe200078e0214 */
[----:B------:R-:W-:Y:S01]  /*1330*/  @P0 SHF.R.U32.HI R11, RZ, R3, R6 ;  /* 0x00000003ff0b0219 */ /* 0x000fe20000011606 */
[----:B------:R-:W-:-:S04]  /*1340*/  IMAD R12, R12, R9, RZ ;  /* 0x000000090c0c7224 */ /* 0x000fc800078e02ff */
[----:B------:R-:W-:Y:S01]  /*1350*/  IMAD R6, R11, R9, RZ ;  /* 0x000000090b067224 */ /* 0x000fe200078e02ff */
[----:B------:R-:W-:-:S04]  /*1360*/  ISETP.GE.AND P1, PT, R5, R12, PT ;  /* 0x0000000c0500720c */ /* 0x000fc80003f26270 */
[----:B------:R-:W-:Y:S01]  /*1370*/  ISETP.GE.OR P1, PT, R7, R6, P1 ;  /* 0x000000060700720c */ /* 0x000fe20000f26670 */
[----:B------:R-:W-:-:S05]  /*1380*/  IMAD.HI.U32 R6, R5, R2, RZ ;  /* 0x0000000205067227 */ /* 0x000fca00078e00ff */
[----:B------:R-:W-:-:S04]  /*1390*/  SHF.R.U32.HI R6, RZ, R3, R6 ;  /* 0x00000003ff067219 */ /* 0x000fc80000011606 */
[----:B------:R-:W-:-:S03]  /*13a0*/  SEL R6, R5, R6, !P0 ;  /* 0x0000000605067207 */ /* 0x000fc60004000000 */
[----:B------:R-:W-:Y:S01]  /*13b0*/  @!P1 IMAD.HI.U32 R8, R7, R2, RZ ;  /* 0x0000000207089227 */ /* 0x000fe200078e00ff */
[----:B------:R-:W-:-:S04]  /*13c0*/  IADD3 R2, PT, PT, -R6, RZ, RZ ;  /* 0x000000ff06027210 */ /* 0x000fc80007ffe1ff */
[----:B------:R-:W-:Y:S01]  /*13d0*/  @!P1 SHF.R.U32.HI R8, RZ, R3, R8 ;  /* 0x00000003ff089219 */ /* 0x000fe20000011608 */
[----:B------:R-:W-:-:S03]  /*13e0*/  IMAD R2, R9, R2, R5 ;  /* 0x0000000209027224 */ /* 0x000fc600078e0205 */
[----:B------:R-:W-:-:S05]  /*13f0*/  @!P1 SEL R3, R7, R8, !P0 ;  /* 0x0000000807039207 */ /* 0x000fca0004000000 */
[--C-:B------:R-:W-:Y:S02]  /*1400*/  @!P1 IMAD.IADD R6, R6, 0x1, -R3.reuse ;  /* 0x0000000106069824 */ /* 0x100fe400078e0a03 */
[----:B------:R-:W-:Y:S01]  /*1410*/  @!P1 IMAD R3, R2, R11, R3 ;  /* 0x0000000b02039224 */ /* 0x000fe200078e0203 */
[----:B------:R-:W-:Y:S01]  /*1420*/  IADD3 R2, PT, PT, -R7, RZ, RZ ;  /* 0x000000ff07027210 */ /* 0x000fe20007ffe1ff */
[----:B------:R-:W-:Y:S02]  /*1430*/  @!P1 IMAD R5, R6, R9, R7 ;  /* 0x0000000906059224 */ /* 0x000fe400078e0207 */
[----:B------:R-:W-:Y:S02]  /*1440*/  @!P1 IMAD.MOV.U32 R7, RZ, RZ, R3 ;  /* 0x000000ffff079224 */ /* 0x000fe400078e0003 */
[----:B------:R-:W-:Y:S02]  /*1450*/  IMAD R2, R10, R2, R21 ;  /* 0x000000020a027224 */ /* 0x000fe400078e0215 */
[----:B------:R-:W-:-:S02]  /*1460*/  IMAD R20, R5, R4, R13 ;  /* 0x0000000405147224 */ /* 0x000fc400078e020d */
[----:B------:R-:W-:Y:S02]  /*1470*/  IMAD R21, R7, R10, R2 ;  /* 0x0000000a07157224 */ /* 0x000fe400078e0202 */
.L_x_16:
[----:B------:R-:W1:Y:S01]  /*1480*/  LDCU UR4, c[0x0][0xb30] ;  /* 0x00016600ff0477ac */ /* 0x000e620008000800 */
[----:B------:R-:W2:Y:S08]  /*1490*/  S2UR UR37, SR_CgaCtaId ;  /* 0x00000000002579c3 */ /* 0x000eb00000008800 */
[----:B------:R-:W3:Y:S01]  /*14a0*/  LDC R72, c[0x0][0xb24] ;  /* 0x0002c900ff487b82 */ /* 0x000ee20000000800 */
[----:B-1----:R-:W-:-:S09]  /*14b0*/  UISETP.NE.AND UP1, UPT, UR4, 0x1, UPT ;  /* 0x000000010400788c */ /* 0x002fd2000bf25270 */
[----:B--2---:R-:W-:Y:S05]  /*14c0*/  BRA.U UP1, `(.L_x_17) ;  /* 0x0000000101407547 */ /* 0x004fea000b800000 */
[----:B------:R-:W1:Y:S08]  /*14d0*/  LDC.64 R4, c[0x0][0xb10] ;  /* 0x0002c400ff047b82 */ /* 0x000e700000000a00 */
[----:B------:R-:W2:Y:S08]  /*14e0*/  LDC.64 R2, c[0x0][0xb18] ;  /* 0x0002c600ff027b82 */ /* 0x000eb00000000a00 */
[----:B------:R-:W4:Y:S08]  /*14f0*/  LDC R6, c[0x0][0xb20] ;  /* 0x0002c800ff067b82 */ /* 0x000f300000000800 */
[----:B------:R-:W3:Y:S01]  /*1500*/  LDC R8, c[0x0][0xb0c] ;  /* 0x0002c300ff087b82 */ /* 0x000ee20000000800 */
[----:B-1----:R-:W-:-:S05]  /*1510*/  IMAD.HI.U32 R4, R21, R4, RZ ;  /* 0x0000000415047227 */ /* 0x002fca00078e00ff */
[----:B------:R-:W-:Y:S01]  /*1520*/  SHF.R.U32.HI R4, RZ, R5, R4 ;  /* 0x00000005ff047219 */ /* 0x000fe20000011604 */
[----:B--2---:R-:W-:Y:S01]  /*1530*/  IMAD.HI.U32 R3, R20, R3, RZ ;  /* 0x0000000314037227 */ /* 0x004fe200078e00ff */
[----:B------:R-:W-:-:S04]  /*1540*/  ISETP.NE.AND P0, PT, R2, 0x1, PT ;  /* 0x000000010200780c */ /* 0x000fc80003f05270 */
[----:B----4-:R-:W-:-:S04]  /*1550*/  SHF.R.U32.HI R3, RZ, R6, R3 ;  /* 0x00000006ff037219 */ /* 0x010fc80000011603 */
[----:B------:R-:W-:Y:S02]  /*1560*/  SEL R3, R20, R3, !P0 ;  /* 0x0000000314037207 */ /* 0x000fe40004000000 */
[----:B---3--:R-:W-:-:S04]  /*1570*/  ISETP.NE.AND P1, PT, R8, 0x1, PT ;  /* 0x000000010800780c */ /* 0x008fc80003f25270 */
[----:B------:R-:W-:-:S05]  /*1580*/  SEL R4, R21, R4, !P1 ;  /* 0x0000000415047207 */ /* 0x000fca0004800000 */
[----:B------:R-:W-:Y:S02]  /*1590*/  IMAD.IADD R5, R3, 0x1, -R4 ;  /* 0x0000000103057824 */ /* 0x000fe400078e0a04 */
[----:B------:R-:W-:Y:S02]  /*15a0*/  IMAD.IADD R3, R4, 0x1, -R3 ;  /* 0x0000000104037824 */ /* 0x000fe400078e0a03 */
[----:B------:R-:W-:Y:S02]  /*15b0*/  IMAD R21, R5, R8, R21 ;  /* 0x0000000805157224 */ /* 0x000fe400078e0215 */
[----:B------:R-:W-:-:S07]  /*15c0*/  IMAD R20, R3, R2, R20 ;  /* 0x0000000203147224 */ /* 0x000fce00078e0214 */
.L_x_17:
[----:B------:R-:W-:Y:S01]  /*15d0*/  BAR.SYNC.DEFER_BLOCKING 0x0 ;  /* 0x0000000000007b1d */ /* 0x000fe20000010000 */
[----:B------:R-:W-:Y:S01]  /*15e0*/  UISETP.NE.AND UP1, UPT, UR8, 0x2, UPT ;  /* 0x000000020800788c */ /* 0x000fe2000bf25270 */
[----:B------:R-:W-:Y:S02]  /*15f0*/  ISETP.NE.OR P5, PT, R0, 0x2, !P5 ;  /* 0x000000020000780c */ /* 0x000fe40006fa5670 */
[----:B------:R-:W-:-:S06]  /*1600*/  LOP3.LUT R2, R189, 0x1f, RZ, 0xc0, !PT ;  /* 0x0000001fbd027812 */ /* 0x000fcc00078ec0ff */
[----:B------:R-:W-:Y:S05]  /*1610*/  BRA.U UP1, `(.L_x_18) ;  /* 0x0000001d01247547 */ /* 0x000fea000b800000 */
[----:B------:R-:W1:Y:S01]  /*1620*/  LDCU UR13, c[0x0][0x38c] ;  /* 0x00007180ff0d77ac */ /* 0x000e620008000800 */
[----:B------:R-:W2:Y:S01]  /*1630*/  LDC R9, c[0x0][0x370] ;  /* 0x0000dc00ff097b82 */ /* 0x000ea20000000800 */
[----:B------:R-:W-:Y:S01]  /*1640*/  PLOP3.LUT P1, PT, PT, PT, UP2, 0x80, 0x8 ;  /* 0x000000000008781c */ /* 0x000fe20003f2f028 */
[----:B------:R-:W-:Y:S01]  /*1650*/  IMAD.MOV.U32 R15, RZ, RZ, 0x1 ;  /* 0x00000001ff0f7424 */ /* 0x000fe200078e00ff */
[----:B------:R-:W-:Y:S01]  /*1660*/  ISETP.EQ.OR P4, PT, R2, RZ, P5 ;  /* 0x000000ff0200720c */ /* 0x000fe20002f82670 */
[----:B------:R-:W-:Y:S01]  /*1670*/  IMAD.MOV.U32 R14, RZ, RZ, RZ ;  /* 0x000000ffff0e7224 */ /* 0x000fe200078e00ff */
[----:B------:R-:W-:Y:S02]  /*1680*/  PLOP3.LUT P1, PT, P1, PT, PT, 0x8, 0x80 ;  /* 0x000000000080781c */ /* 0x000fe40000f2e170 */
[----:B------:R-:W-:Y:S01]  /*1690*/  CS2R R12, SRZ ;  /* 0x00000000000c7805 */ /* 0x000fe2000001ff00 */
[----:B------:R-:W-:Y:S01]  /*16a0*/  IMAD.MOV.U32 R10, RZ, RZ, 0x1 ;  /* 0x00000001ff0a7424 */ /* 0x000fe200078e00ff */
[----:B------:R-:W4:Y:S01]  /*16b0*/  LDC R0, c[0x0][0x374] ;  /* 0x0000dd00ff007b82 */ /* 0x000f220000000800 */
[----:B------:R-:W2:Y:S01]  /*16c0*/  LDCU.64 UR22, c[0x0][0x348] ;  /* 0x00006900ff1677ac */ /* 0x000ea20008000a00 */
[----:B------:R-:W-:Y:S01]  /*16d0*/  UMOV UR6, URZ ;  /* 0x000000ff00067c82 */ /* 0x000fe20008000000 */
[----:B-1----:R-:W-:-:S04]  /*16e0*/  UIADD3 UR5, UPT, UPT, UR13, 0x1f, URZ ;  /* 0x0000001f0d057890 */ /* 0x002fc8000fffe0ff */
[----:B------:R-:W-:-:S04]  /*16f0*/  USHF.R.S32.HI UR4, URZ, 0x1f, UR5 ;  /* 0x0000001fff047899 */ /* 0x000fc80008011405 */
[----:B------:R-:W-:-:S04]  /*1700*/  ULEA.HI UR4, UR4, UR5, URZ, 0x5 ;  /* 0x0000000504047291 */ /* 0x000fc8000f8f28ff */
[----:B------:R-:W-:Y:S02]  /*1710*/  USHF.R.S32.HI UR15, URZ, 0x5, UR4 ;  /* 0x00000005ff0f7899 */ /* 0x000fe40008011404 */
[----:B------:R-:W-:Y:S02]  /*1720*/  UIADD3 UR4, UPT, UPT, UR13, -0x1, URZ ;  /* 0xffffffff0d047890 */ /* 0x000fe4000fffe0ff */
[----:B------:R-:W-:Y:S02]  /*1730*/  UISETP.LT.U32.AND UP0, UPT, UR15, 0x18, UPT ;  /* 0x000000180f00788c */ /* 0x000fe4000bf01070 */
[----:B------:R-:W-:Y:S02]  /*1740*/  UISETP.GE.U32.AND UP1, UPT, UR4, -0x3f, UPT ;  /* 0xffffffc10400788c */ /* 0x000fe4000bf26070 */
[----:B------:R-:W-:Y:S02]  /*1750*/  USEL UR14, UR15, 0x18, UP0 ;  /* 0x000000180f0e7887 */ /* 0x000fe40008000000 */
[----:B------:R-:W-:-:S02]  /*1760*/  UIADD3 UR13, UPT, UPT, UR13, 0x3e, URZ ;  /* 0x0000003e0d0d7890 */ /* 0x000fc4000fffe0ff */
[----:B------:R-:W-:Y:S02]  /*1770*/  UIADD3 UR5, UPT, UPT, UR14, -0x1, URZ ;  /* 0xffffffff0e057890 */ /* 0x000fe4000fffe0ff */
[----:B------:R-:W-:-:S03]  /*1780*/  UIADD3 UR7, UPT, UPT, UR15, -UR14, URZ ;  /* 0x8000000e0f077290 */ /* 0x000fc6000fffe0ff */
[----:B------:R-:W-:-:S04]  /*1790*/  @UP1 UIADD3 UR5, UPT, UPT, UR14, URZ, URZ ;  /* 0x000000ff0e051290 */ /* 0x000fc8000fffe0ff */
[----:B--2---:R-:W-:-:S12]  /*17a0*/  UIADD3 UR5, UPT, UPT, UR5, 0x1, URZ ;  /* 0x0000000105057890 */ /* 0x004fd8000fffe0ff */
.L_x_36:
[----:B------:R-:W-:Y:S01]  /*17b0*/  UISETP.NE.AND UP0, UPT, UR37, URZ, UPT ;  /* 0x000000ff2500728c */ /* 0x000fe2000bf05270 */
[----:B------:R-:W1:Y:S08]  /*17c0*/  S2UR UR37, SR_CgaCtaId ;  /* 0x00000000002579c3 */ /* 0x000e700000008800 */
[----:B------:R-:W-:Y:S05]  /*17d0*/  BRA.U UP0, `(.L_x_19) ;  /* 0x0000000100347547 */ /* 0x000fea000b800000 */
[----:B------:R-:W2:Y:S01]  /*17e0*/  S2R R2, SR_CgaCtaId ;  /* 0x0000000000027919 */ /* 0x000ea20000008800 */
[----:B------:R-:W-:-:S04]  /*17f0*/  MOV R3, 0x400 ;  /* 0x0000040000037802 */ /* 0x000fc80000000f00 */
[----:B--2---:R-:W-:Y:S02]  /*1800*/  LEA R3, R2, R3, 0x18 ;  /* 0x0000000302037211 */ /* 0x004fe400078ec0ff */
[----:B------:R-:W-:-:S03]  /*1810*/  SHF.L.U32 R2, R10, 0x1f, RZ ;  /* 0x0000001f0a027819 */ /* 0x000fc600000006ff */
[----:B------:R-:W-:-:S04]  /*1820*/  IMAD R3, R12, 0x8, R3 ;  /* 0x000000080c037824 */ /* 0x000fc800078e0203 */
[----:B------:R-:W2:Y:S02]  /*1830*/  SYNCS.PHASECHK.TRANS64.TRYWAIT P0, [R3+URZ+0x220], R2 ;  /* 0x00022002030075a7 */ /* 0x000ea400080011ff */
[----:B--2---:R-:W-:Y:S05]  /*1840*/  @!P0 BRA `(.L_x_20) ;  /* 0x0000007400908947 */ /* 0x004fea0003800000 */
.L_x_127:
[----:B------:R-:W-:Y:S01]  /*1850*/  VIADD R12, R12, 0x1 ;  /* 0x000000010c0c7836 */ /* 0x000fe20000000000 */
[----:B------:R2:W-:Y:S04]  /*1860*/  SYNCS.ARRIVE.TRANS64.A1T0 RZ, [R3+URZ+0x210], RZ ;  /* 0x000210ff03ff79a7 */ /* 0x0005e800081000ff */
[----:B------:R-:W-:-:S04]  /*1870*/  ISETP.NE.AND P0, PT, R12, 0x2, PT ;  /* 0x000000020c00780c */ /* 0x000fc80003f05270 */
[----:B------:R-:W-:Y:S02]  /*1880*/  SEL R12, R12, RZ, P0 ;  /* 0x000000ff0c0c7207 */ /* 0x000fe40000000000 */
[----:B--2---:R-:W-:-:S04]  /*1890*/  SEL R3, RZ, 0x1, P0 ;  /* 0x00000001ff037807 */ /* 0x004fc80000000000 */
[----:B------:R-:W-:-:S07]  /*18a0*/  LOP3.LUT R10, R10, R3, RZ, 0x3c, !PT ;  /* 0x000000030a0a7212 */ /* 0x000fce00078e3cff */
.L_x_19:
[----:B------:R-:W-:Y:S01]  /*18b0*/  UMOV UR4, 0x400 ;  /* 0x0000040000047882 */ /* 0x000fe20000000000 */
[----:B------:R-:W-:Y:S01]  /*18c0*/  SHF.L.U32 R2, R15, 0x1f, RZ ;  /* 0x0000001f0f027819 */ /* 0x000fe200000006ff */
[----:B-1----:R-:W-:Y:S01]  /*18d0*/  ULEA UR4, UR37, UR4, 0x18 ;  /* 0x0000000425047291 */ /* 0x002fe2000f8ec0ff */
[----:B------:R-:W-:Y:S01]  /*18e0*/  R2UR UR35, R21 ;  /* 0x00000000152372ca */ /* 0x000fe200000e0000 */
[----:B------:R-:W-:Y:S01]  /*18f0*/  UISETP.GE.U32.AND UP0, UPT, UR13, 0x3f, UPT ;  /* 0x0000003f0d00788c */ /* 0x000fe2000bf06070 */
[----:B------:R-:W-:Y:S01]  /*1900*/  R2UR UR10, R20 ;  /* 0x00000000140a72ca */ /* 0x000fe200000e0000 */
[----:B------:R-:W-:Y:S01]  /*1910*/  ULEA UR8, UR6, UR4, 0x3 ;  /* 0x0000000406087291 */ /* 0x000fe2000f8e18ff */
[----:B------:R-:W-:-:S08]  /*1920*/  UMOV UR24, URZ ;  /* 0x000000ff00187c82 */ /* 0x000fd00008000000 */
[----:B------:R1:W2:Y:S01]  /*1930*/  SYNCS.PHASECHK.TRANS64.TRYWAIT P0, [UR8+0xc0], R2 ;  /* 0x0000c002ff0075a7 */ /* 0x0002a20008001108 */
[----:B------:R-:W-:Y:S02]  /*1940*/  USHF.L.U32 UR35, UR35, 0x7, URZ ;  /* 0x0000000723237899 */ /* 0x000fe400080006ff */
[----:B------:R-:W-:Y:S01]  /*1950*/  USHF.L.U32 UR10, UR10, 0x7, URZ ;  /* 0x000000070a0a7899 */ /* 0x000fe200080006ff */
[----:B------:R-:W-:Y:S11]  /*1960*/  BRA.U !UP0, `(.L_x_21) ;  /* 0x0000000108a47547 */ /* 0x000ff6000b800000 */
[----:B------:R-:W-:Y:S01]  /*1970*/  UMOV UR16, URZ ;  /* 0x000000ff00107c82 */ /* 0x000fe20008000000 */
[----:B------:R-:W-:-:S05]  /*1980*/  UMOV UR17, UR6 ;  /* 0x0000000600117c82 */ /* 0x000fca0008000000 */
.L_x_26:
[----:B-1----:R-:W-:Y:S01]  /*1990*/  ULEA UR33, UR17, UR4, 0x3 ;  /* 0x0000000411217291 */ /* 0x002fe2000f8e18ff */
[----:B--2---:R-:W-:Y:S01]  /*19a0*/  @!P5 MOV R3, 0x2000 ;  /* 0x000020000003d802 */ /* 0x004fe20000000f00 */
[----:B--2---:R-:W-:Y:S10]  /*19b0*/  @P0 BRA `(.L_x_22) ;  /* 0x00000000000c0947 */ /* 0x004ff40003800000 */
[----:B------:R-:W-:-:S04]  /*19c0*/  SHF.L.U32 R5, R15, 0x1f, RZ ;  /* 0x0000001f0f057819 */ /* 0x000fc800000006ff */
[----:B------:R-:W2:Y:S02]  /*19d0*/  SYNCS.PHASECHK.TRANS64.TRYWAIT P0, [UR33+0xc0], R5 ;  /* 0x0000c005ff0075a7 */ /* 0x000ea40008001121 */
[----:B--2---:R-:W-:Y:S05]  /*19e0*/  @!P0 BRA `(.L_x_23) ;  /* 0x00000074003c8947 */ /* 0x004fea0003800000 */
.L_x_22:
[----:B------:R2:W-:Y:S01]  /*19f0*/  @!P5 SYNCS.ARRIVE.TRANS64 RZ, [UR33], R3 ;  /* 0x00000003ffffd9a7 */ /* 0x0005e20008000021 */
[----:B------:R-:W-:Y:S04]  /*1a00*/  BSSY.RECONVERGENT B0, `(.L_x_24) ;  /* 0x0000003000007945 */ /* 0x000fe80003800200 */
[----:B------:R-:W-:Y:S05]  /*1a10*/  @P4 BRA `(.L_x_25) ;  /* 0x0000000000044947 */ /* 0x000fea0003800000 */
[----:B------:R-:W-:Y:S05]  /*1a20*/  BPT.TRAP 0x1 ;  /* 0x000000040000795c */ /* 0x000fea0000300000 */
.L_x_25:
[----:B------:R-:W-:Y:S05]  /*1a30*/  BSYNC.RECONVERGENT B0 ;  /* 0x0000000000007941 */ /* 0x000fea0003800200 */
.L_x_24:
[----:B------:R-:W-:Y:S02]  /*1a40*/  UIADD3 UR6, UPT, UPT, UR17, 0x1, URZ ;  /* 0x0000000111067890 */ /* 0x000fe4000fffe0ff */
[----:B------:R-:W-:Y:S02]  /*1a50*/  UIADD3 UR26, UP1, UPT, UR22, 0x80, URZ ;  /* 0x00000080161a7890 */ /* 0x000fe4000ff3e0ff */
[----:B------:R-:W-:Y:S02]  /*1a60*/  UISETP.NE.AND UP0, UPT, UR6, 0x18, UPT ;  /* 0x000000180600788c */ /* 0x000fe4000bf05270 */
[----:B------:R-:W-:Y:S02]  /*1a70*/  USHF.L.U32 UR34, UR16, 0x5, URZ ;  /* 0x0000000510227899 */ /* 0x000fe400080006ff */
[----:B------:R-:W-:Y:S02]  /*1a80*/  USEL UR9, URZ, 0x1, UP0 ;  /* 0x00000001ff097887 */ /* 0x000fe40008000000 */
[----:B------:R-:W-:-:S02]  /*1a90*/  USEL UR6, UR6, URZ, UP0 ;  /* 0x000000ff06067287 */ /* 0x000fc40008000000 */
[----:B------:R-:W-:Y:S02]  /*1aa0*/  UIADD3 UR20, UP0, UPT, UR22, 0x180, URZ ;  /* 0x0000018016147890 */ /* 0x000fe4000ff1e0ff */
[----:B------:R-:W-:Y:S01]  /*1ab0*/  ULEA UR8, UR6, UR4, 0x3 ;  /* 0x0000000406087291 */ /* 0x000fe2000f8e18ff */
[----:B------:R-:W-:Y:S01]  /*1ac0*/  LOP3.LUT R15, R15, UR9, RZ, 0x3c, !PT ;  /* 0x000000090f0f7c12 */ /* 0x000fe2000f8e3cff */
[----:B------:R-:W-:Y:S02]  /*1ad0*/  UIADD3.X UR27, UPT, UPT, URZ, UR23, URZ, UP1, !UPT ;  /* 0x00000017ff1b7290 */ /* 0x000fe40008ffe4ff */
[----:B------:R-:W-:Y:S01]  /*1ae0*/  UIADD3.X UR21, UPT, UPT, URZ, UR23, URZ, UP0, !UPT ;  /* 0x00000017ff157290 */ /* 0x000fe200087fe4ff */
[----:B-1----:R-:W-:Y:S01]  /*1af0*/  SHF.L.U32 R2, R15, 0x1f, RZ ;  /* 0x0000001f0f027819 */ /* 0x002fe200000006ff */
[----:B------:R-:W-:Y:S01]  /*1b00*/  UMOV UR18, 0x0 ;  /* 0x0000000000127882 */ /* 0x000fe20000000000 */
[----:B------:R-:W-:Y:S01]  /*1b10*/  UMOV UR19, 0x10000000 ;  /* 0x1000000000137882 */ /* 0x000fe20000000000 */
[----:B------:R-:W-:Y:S01]  /*1b20*/  UMOV UR12, UR36 ;  /* 0x00000024000c7c82 */ /* 0x000fe20008000000 */
[----:B------:R1:W1:Y:S01]  /*1b30*/  SYNCS.PHASECHK.TRANS64.TRYWAIT P0, [UR8+0xc0], R2 ;  /* 0x0000c002ff0075a7 */ /* 0x0002620008001108 */
[----:B------:R-:W-:Y:S01]  /*1b40*/  ULEA UR8, UR17, UR4, 0xc ;  /* 0x0000000411087291 */ /* 0x000fe2000f8e60ff */
[----:B------:R-:W-:Y:S01]  /*1b50*/  UMOV UR9, UR33 ;  /* 0x0000002100097c82 */ /* 0x000fe20008000000 */
[----:B------:R-:W-:-:S02]  /*1b60*/  UMOV UR11, UR34 ;  /* 0x00000022000b7c82 */ /* 0x000fc40008000000 */
[----:B------:R-:W-:Y:S02]  /*1b70*/  UIADD3 UR32, UPT, UPT, UR8, 0x8600, URZ ;  /* 0x0000860008207890 */ /* 0x000fe4000fffe0ff */
[----:B------:R-:W-:Y:S02]  /*1b80*/  UIADD3 UR8, UPT, UPT, UR8, 0x20600, URZ ;  /* 0x0002060008087890 */ /* 0x000fe4000fffe0ff */
[----:B------:R-:W-:Y:S01]  /*1b90*/  UIADD3 UR16, UPT, UPT, UR16, 0x1, URZ ;  /* 0x0000000110107890 */ /* 0x000fe2000fffe0ff */
[----:B------:R-:W-:Y:S01]  /*1ba0*/  UMOV UR24, UR5 ;  /* 0x0000000500187c82 */ /* 0x000fe20008000000 */
[----:B------:R-:W-:Y:S02]  /*1bb0*/  UMOV UR17, UR6 ;  /* 0x0000000600117c82 */ /* 0x000fe40008000000 */
[----:B------:R-:W-:Y:S01]  /*1bc0*/  UISETP.NE.AND UP0, UPT, UR16, UR5, UPT ;  /* 0x000000051000728c */ /* 0x000fe2000bf05270 */
[----:B------:R1:W-:Y:S02]  /*1bd0*/  UTMALDG.3D [UR32], [UR26], desc[UR18] ;  /* 0x000012201a0075b4 */ /* 0x0003e40008011000 */
[----:B------:R1:W-:Y:S06]  /*1be0*/  UTMALDG.3D [UR8], [UR20], desc[UR18] ;  /* 0x00001208140075b4 */ /* 0x0003ec0008011000 */
[----:B------:R-:W-:Y:S05]  /*1bf0*/  BRA.U UP0, `(.L_x_26) ;  /* 0xfffffffd00647547 */ /* 0x000fea000b83ffff */
.L_x_21:
[----:B-1----:R-:W-:Y:S01]  /*1c00*/  ULEA UR8, UR6, UR4, 0x3 ;  /* 0x0000000406087291 */ /* 0x002fe2000f8e18ff */
[----:B------:R-:W-:Y:S01]  /*1c10*/  SHF.L.U32 R2, R15, 0x1f, RZ ;  /* 0x0000001f0f027819 */ /* 0x000fe200000006ff */
[----:B------:R-:W-:Y:S01]  /*1c20*/  @!P1 SYNCS.ARRIVE.TRANS64.A1T0 RZ, [UR4+0x1a8], RZ ;  /* 0x0001a8ffffff99a7 */ /* 0x000fe20008100004 */
[----:B------:R-:W-:-:S06]  /*1c30*/  UISETP.GT.AND UP0, UPT, UR15, UR14, UPT ;  /* 0x0000000e0f00728c */ /* 0x000fcc000bf04270 */
[----:B--2---:R1:W2:Y:S03]  /*1c40*/  SYNCS.PHASECHK.TRANS64.TRYWAIT P0, [UR8+0xc0], R2 ;  /* 0x0000c002ff0075a7 */ /* 0x0042a60008001108 */
[----:B------:R-:W-:Y:S05]  /*1c50*/  BRA.U !UP0, `(.L_x_27) ;  /* 0x0000000108a87547 */ /* 0x000fea000b800000 */
[----:B------:R-:W-:Y:S01]  /*1c60*/  UIADD3 UR21, UPT, UPT, UR7, UR24, URZ ;  /* 0x0000001807157290 */ /* 0x000fe2000fffe0ff */
[----:B------:R-:W-:-:S11]  /*1c70*/  UMOV UR25, UR6 ;  /* 0x0000000600197c82 */ /* 0x000fd60008000000 */
.L_x_32:
[----:B-1----:R-:W-:Y:S01]  /*1c80*/  ULEA UR17, UR25, UR4, 0x3 ;  /* 0x0000000419117291 */ /* 0x002fe2000f8e18ff */
[----:B--2---:R-:W-:Y:S01]  /*1c90*/  @!P5 MOV R3, 0x2000 ;  /* 0x000020000003d802 */ /* 0x004fe20000000f00 */
[----:B--2---:R-:W-:Y:S10]  /*1ca0*/  @P0 BRA `(.L_x_28) ;  /* 0x00000000000c0947 */ /* 0x004ff40003800000 */
[----:B------:R-:W-:-:S04]  /*1cb0*/  SHF.L.U32 R5, R15, 0x1f, RZ ;  /* 0x0000001f0f057819 */ /* 0x000fc800000006ff */
[----:B------:R-:W2:Y:S02]  /*1cc0*/  SYNCS.PHASECHK.TRANS64.TRYWAIT P0, [UR17+0xc0], R5 ;  /* 0x0000c005ff0075a7 */ /* 0x000ea40008001111 */
[----:B--2---:R-:W-:Y:S05]  /*1cd0*/  @!P0 BRA `(.L_x_29) ;  /* 0x0000007000988947 */ /* 0x004fea0003800000 */
.L_x_28:
[----:B------:R2:W-:Y:S01]  /*1ce0*/  @!P5 SYNCS.ARRIVE.TRANS64 RZ, [UR17], R3 ;  /* 0x00000003ffffd9a7 */ /* 0x0005e20008000011 */
[----:B------:R-:W-:Y:S04]  /*1cf0*/  BSSY.RECONVERGENT B0, `(.L_x_30) ;  /* 0x0000003000007945 */ /* 0x000fe80003800200 */
[----:B------:R-:W-:Y:S05]  /*1d00*/  @P4 BRA `(.L_x_31) ;  /* 0x0000000000044947 */ /* 0x000fea0003800000 */
[----:B------:R-:W-:Y:S05]  /*1d10*/  BPT.TRAP 0x1 ;  /* 0x000000040000795c */ /* 0x000fea0000300000 */
.L_x_31:
[----:B------:R-:W-:Y:S05]  /*1d20*/  BSYNC.RECONVERGENT B0 ;  /* 0x0000000000007941 */ /* 0x000fea0003800200 */
.L_x_30:
        /* <DEDUP_REMOVED lines=20> */
[----:B------:R-:W-:Y:S01]  /*1e70*/  UIADD3 UR8, UPT, UPT, UR8, 0x20600, URZ ;  /* 0x0002060008087890 */ /* 0x000fe2000fffe0ff */
[----:B------:R-:W-:Y:S01]  /*1e80*/  UMOV UR9, UR17 ;  /* 0x0000001100097c82 */ /* 0x000fe20008000000 */
[----:B------:R-:W-:Y:S01]  /*1e90*/  UMOV UR11, UR18 ;  /* 0x00000012000b7c82 */ /* 0x000fe20008000000 */
[----:B------:R-:W-:Y:S01]  /*1ea0*/  UIADD3 UR24, UPT, UPT, UR24, 0x1, URZ ;  /* 0x0000000118187890 */ /* 0x000fe2000fffe0ff */
[----:B------:R-:W-:-:S03]  /*1eb0*/  UMOV UR25, UR6 ;  /* 0x0000000600197c82 */ /* 0x000fc60008000000 */
[----:B------:R1:W-:Y:S01]  /*1ec0*/  UTMALDG.3D [UR16], [UR30], desc[UR26] ;  /* 0x00001a101e0075b4 */ /* 0x0003e20008011000 */
[----:B------:R-:W-:Y:S01]  /*1ed0*/  UISETP.NE.AND UP0, UPT, UR24, UR21, UPT ;  /* 0x000000151800728c */ /* 0x000fe2000bf05270 */
[----:B------:R1:W-:Y:S08]  /*1ee0*/  UTMALDG.3D [UR8], [UR28], desc[UR26] ;  /* 0x00001a081c0075b4 */ /* 0x0003f00008011000 */
[----:B------:R-:W-:Y:S05]  /*1ef0*/  BRA.U UP0, `(.L_x_32) ;  /* 0xfffffffd00607547 */ /* 0x000fea000b83ffff */
.L_x_27:
[C---:B-1----:R-:W-:Y:S01]  /*1f00*/  LEA R2, R14.reuse, UR4, 0x3 ;  /* 0x000000040e027c11 */ /* 0x042fe2000f8e18ff */
[----:B------:R-:W-:Y:S01]  /*1f10*/  NOP ;  /* 0x0000000000007918 */ /* 0x000fe20000000000 */
[----:B--2---:R-:W-:Y:S02]  /*1f20*/  SHF.L.U32 R3, R13, 0x1f, RZ ;  /* 0x0000001f0d037819 */ /* 0x004fe400000006ff */
[----:B------:R-:W-:Y:S02]  /*1f30*/  LEA R4, R14, UR4, 0x4 ;  /* 0x000000040e047c11 */ /* 0x000fe4000f8e20ff */
[----:B------:R-:W1:Y:S02]  /*1f40*/  SYNCS.PHASECHK.TRANS64.TRYWAIT P0, [R2+URZ+0x1b0], R3 ;  /* 0x0001b003020075a7 */ /* 0x000e6400080011ff */
[----:B-1----:R-:W-:Y:S05]  /*1f50*/  @!P0 BRA `(.L_x_33) ;  /* 0x0000007000108947 */ /* 0x002fea0003800000 */
.L_x_130:
[----:B------:R-:W2:Y:S01]  /*1f60*/  LDS.128 R4, [R4+0x240] ;  /* 0x0002400004047984 */ /* 0x000ea20000000c00 */
[----:B---3--:R-:W-:Y:S01]  /*1f70*/  ISETP.GE.AND P0, PT, R72, 0x1, PT ;  /* 0x000000014800780c */ /* 0x008fe20003f06270 */
[----:B-1----:R-:W-:Y:S01]  /*1f80*/  VIADD R2, R2, 0x1c0 ;  /* 0x000001c002027836 */ /* 0x002fe20000000000 */
[----:B------:R-:W-:Y:S01]  /*1f90*/  @!PT LDS RZ, [RZ] ;  /* 0x00000000fffff984 */ /* 0x000fe20000000800 */
[----:B------:R-:W-:Y:S01]  /*1fa0*/  @!PT LDS RZ, [RZ] ;  /* 0x00000000fffff984 */ /* 0x000fe20000000800 */
[----:B------:R-:W-:Y:S01]  /*1fb0*/  @!PT LDS RZ, [RZ] ;  /* 0x00000000fffff984 */ /* 0x000fe20000000800 */
[----:B------:R-:W-:Y:S01]  /*1fc0*/  @!PT LDS RZ, [RZ] ;  /* 0x00000000fffff984 */ /* 0x000fe20000000800 */
[----:B------:R1:W-:Y:S06]  /*1fd0*/  MEMBAR.ALL.CTA ;  /* 0x0000000000007992 */ /* 0x0003ec0000008000 */
[----:B-1----:R-:W1:Y:S01]  /*1fe0*/  FENCE.VIEW.ASYNC.S ;  /* 0x00000000000073c6 */ /* 0x002e620000000000 */
[----:B------:R-:W-:-:S04]  /*1ff0*/  PRMT R2, RZ, 0x654, R2 ;  /* 0x00000654ff027816 */ /* 0x000fc80000000002 */
[----:B-1----:R1:W-:Y:S01]  /*2000*/  SYNCS.ARRIVE.TRANS64.RED.A1T0 RZ, [R2+URZ], RZ ;  /* 0x000000ff02ff79a7 */ /* 0x0023e200081004ff */
[----:B--2---:R-:W-:-:S13]  /*2010*/  LOP3.LUT P2, RZ, R6, 0x1, RZ, 0xc0, !PT ;  /* 0x0000000106ff7812 */ /* 0x004fda000784c0ff */
[----:B------:R-:W-:Y:S01]  /*2020*/  @P2 SHF.R.U32.HI R3, RZ, 0x10, R5 ;  /* 0x00000010ff032819 */ /* 0x000fe20000011605 */
[----:B------:R-:W-:Y:S01]  /*2030*/  VOTEU.ANY UP0, P2 ;  /* 0x0000000000ff7886 */ /* 0x000fe20001000100 */
[----:B------:R-:W-:Y:S02]  /*2040*/  @P2 MOV R11, R4 ;  /* 0x00000004000b2202 */ /* 0x000fe40000000f00 */
[----:B------:R-:W-:Y:S02]  /*2050*/  @P2 R2UR.BROADCAST UR8, R3 ;  /* 0x00000000030822ca */ /* 0x000fe400008e0000 */
[----:B------:R-:W-:-:S11]  /*2060*/  @P2 LOP3.LUT R8, R5, 0xffff, RZ, 0xc0, !PT ;  /* 0x0000ffff05082812 */ /* 0x000fd600078ec0ff */
[----:B------:R-:W-:Y:S01]  /*2070*/  @UP0 UMOV UR36, UR8 ;  /* 0x0000000800240c82 */ /* 0x000fe20008000000 */
[----:B-1----:R-:W-:Y:S05]  /*2080*/  @!P0 BRA `(.L_x_34) ;  /* 0x0000000000b88947 */ /* 0x002fea0003800000 */
[----:B------:R-:W4:Y:S01]  /*2090*/  LDC.64 R4, c[0x0][0xb18] ;  /* 0x0002c600ff047b82 */ /* 0x000f220000000a00 */
[----:B------:R-:W-:-:S07]  /*20a0*/  ISETP.NE.AND P3, PT, R72, 0x1, PT ;  /* 0x000000014800780c */ /* 0x000fce0003f65270 */
[----:B------:R-:W1:Y:S08]  /*20b0*/  LDC.64 R6, c[0x0][0xb10] ;  /* 0x0002c400ff067b82 */ /* 0x000e700000000a00 */
[----:B------:R-:W2:Y:S08]  /*20c0*/  LDC R16, c[0x0][0xb20] ;  /* 0x0002c800ff107b82 */ /* 0x000eb00000000800 */
[----:B------:R-:W3:Y:S01]  /*20d0*/  LDC R18, c[0x0][0xb0c] ;  /* 0x0002c300ff127b82 */ /* 0x000ee20000000800 */
[----:B----4-:R-:W-:Y:S01]  /*20e0*/  IMAD.HI.U32 R17, R0, R5, RZ ;  /* 0x0000000500117227 */ /* 0x010fe200078e00ff */
[----:B------:R-:W-:-:S03]  /*20f0*/  ISETP.NE.AND P0, PT, R4, 0x1, PT ;  /* 0x000000010400780c */ /* 0x000fc60003f05270 */
[----:B------:R-:W-:-:S03]  /*2100*/  IMAD.HI.U32 R5, R8, R5, RZ ;  /* 0x0000000508057227 */ /* 0x000fc600078e00ff */
[----:B------:R-:W4:Y:S01]  /*2110*/  LDC.64 R2, c[0x0][0xb28] ;  /* 0x0002ca00ff027b82 */ /* 0x000f220000000a00 */
[----:B-1----:R-:W-:-:S04]  /*2120*/  IMAD.HI.U32 R20, R9, R6, RZ ;  /* 0x0000000609147227 */ /* 0x002fc800078e00ff */
[----:B------:R-:W-:Y:S01]  /*2130*/  IMAD.HI.U32 R22, R11, R6, RZ ;  /* 0x000000060b167227 */ /* 0x000fe200078e00ff */
[----:B------:R-:W-:Y:S02]  /*2140*/  SHF.R.U32.HI R20, RZ, R7, R20 ;  /* 0x00000007ff147219 */ /* 0x000fe40000011614 */
[-C--:B--2---:R-:W-:Y:S02]  /*2150*/  SHF.R.U32.HI R17, RZ, R16.reuse, R17 ;  /* 0x00000010ff117219 */ /* 0x084fe40000011611 */
[----:B------:R-:W-:Y:S02]  /*2160*/  SHF.R.U32.HI R5, RZ, R16, R5 ;  /* 0x00000010ff057219 */ /* 0x000fe40000011605 */
[----:B------:R-:W-:Y:S02]  /*2170*/  SEL R17, R0, R17, !P0 ;  /* 0x0000001100117207 */ /* 0x000fe40004000000 */
[----:B------:R-:W-:Y:S02]  /*2180*/  SHF.R.U32.HI R22, RZ, R7, R22 ;  /* 0x00000007ff167219 */ /* 0x000fe40000011616 */
[----:B---3--:R-:W-:-:S02]  /*2190*/  ISETP.NE.AND P1, PT, R18, 0x1, PT ;  /* 0x000000011200780c */ /* 0x008fc40003f25270 */
[----:B------:R-:W-:Y:S02]  /*21a0*/  SEL R5, R8, R5, !P0 ;  /* 0x0000000508057207 */ /* 0x000fe40004000000 */
[----:B------:R-:W-:Y:S02]  /*21b0*/  SEL R19, R9, R20, !P1 ;  /* 0x0000001409137207 */ /* 0x000fe40004800000 */
[----:B------:R-:W-:Y:S01]  /*21c0*/  SEL R7, R11, R22, !P1 ;  /* 0x000000160b077207 */ /* 0x000fe20004800000 */
[----:B----4-:R-:W-:-:S04]  /*21d0*/  IMAD.HI.U32 R20, R17, R2, RZ ;  /* 0x0000000211147227 */ /* 0x010fc800078e00ff */
[----:B------:R-:W-:Y:S01]  /*21e0*/  IMAD.HI.U32 R6, R19, R2, RZ ;  /* 0x0000000213067227 */ /* 0x000fe200078e00ff */
[----:B------:R-:W-:-:S04]  /*21f0*/  @P3 SHF.R.U32.HI R17, RZ, R3, R20 ;  /* 0x00000003ff113219 */ /* 0x000fc80000011614 */
[----:B------:R-:W-:Y:S01]  /*2200*/  @P3 SHF.R.U32.HI R19, RZ, R3, R6 ;  /* 0x00000003ff133219 */ /* 0x000fe20000011606 */
[----:B------:R-:W-:-:S04]  /*2210*/  IMAD R17, R72, R17, RZ ;  /* 0x0000001148117224 */ /* 0x000fc800078e02ff */
[----:B------:R-:W-:Y:S01]  /*2220*/  IMAD R6, R72, R19, RZ ;  /* 0x0000001348067224 */ /* 0x000fe200078e02ff */
[C---:B------:R-:W-:Y:S02]  /*2230*/  ISETP.GE.AND P0, PT, R5.reuse, R17, PT ;  /* 0x000000110500720c */ /* 0x040fe40003f06270 */
[----:B------:R-:W-:Y:S02]  /*2240*/  IADD3 R17, PT, PT, -R5, RZ, RZ ;  /* 0x000000ff05117210 */ /* 0x000fe40007ffe1ff */
[----:B------:R-:W-:Y:S01]  /*2250*/  ISETP.GE.OR P0, PT, R7, R6, P0 ;  /* 0x000000060700720c */ /* 0x000fe20000706670 */
[----:B------:R-:W-:-:S04]  /*2260*/  IMAD.HI.U32 R6, R5, R2, RZ ;  /* 0x0000000205067227 */ /* 0x000fc800078e00ff */
[----:B------:R-:W-:Y:S01]  /*2270*/  IMAD R8, R4, R17, R8 ;  /* 0x0000001104087224 */ /* 0x000fe200078e0208 */
[----:B------:R-:W-:-:S04]  /*2280*/  SHF.R.U32.HI R6, RZ, R3, R6 ;  /* 0x00000003ff067219 */ /* 0x000fc80000011606 */
[----:B------:R-:W-:-:S03]  /*2290*/  SEL R6, R5, R6, !P3 ;  /* 0x0000000605067207 */ /* 0x000fc60005800000 */
[----:B------:R-:W-:-:S04]  /*22a0*/  @!P0 IMAD.HI.U32 R16, R7, R2, RZ ;  /* 0x0000000207108227 */ /* 0x000fc800078e00ff */
[----:B------:R-:W-:Y:S01]  /*22b0*/  IMAD.MOV R2, RZ, RZ, -R6 ;  /* 0x000000ffff027224 */ /* 0x000fe200078e0a06 */
[----:B------:R-:W-:-:S03]  /*22c0*/  @!P0 SHF.R.U32.HI R16, RZ, R3, R16 ;  /* 0x00000003ff108219 */ /* 0x000fc60000011610 */
[----:B------:R-:W-:Y:S01]  /*22d0*/  IMAD R2, R72, R2, R5 ;  /* 0x0000000248027224 */ /* 0x000fe200078e0205 */
        /* <DEDUP_REMOVED lines=9> */
.L_x_34:
[----:B------:R-:W1:Y:S02]  /*2370*/  LDCU UR8, c[0x0][0xb30] ;  /* 0x00016600ff0877ac */ /* 0x000e640008000800 */
[----:B-1----:R-:W-:-:S09]  /*2380*/  UISETP.NE.AND UP0, UPT, UR8, 0x1, UPT ;  /* 0x000000010800788c */ /* 0x002fd2000bf05270 */
[----:B------:R-:W-:Y:S05]  /*2390*/  BRA.U UP0, `(.L_x_35) ;  /* 0x0000000100407547 */ /* 0x000fea000b800000 */
[----:B------:R-:W1:Y:S08]  /*23a0*/  LDC.64 R4, c[0x0][0xb10] ;  /* 0x0002c400ff047b82 */ /* 0x000e700000000a00 */
[----:B------:R-:W2:Y:S08]  /*23b0*/  LDC.64 R2, c[0x0][0xb18] ;  /* 0x0002c600ff027b82 */ /* 0x000eb00000000a00 */
[----:B------:R-:W3:Y:S08]  /*23c0*/  LDC R6, c[0x0][0xb20] ;  /* 0x0002c800ff067b82 */ /* 0x000ef00000000800 */
[----:B------:R-:W4:Y:S01]  /*23d0*/  LDC R16, c[0x0][0xb0c] ;  /* 0x0002c300ff107b82 */ /* 0x000f220000000800 */
[----:B-1----:R-:W-:-:S05]  /*23e0*/  IMAD.HI.U32 R4, R11, R4, RZ ;  /* 0x000000040b047227 */ /* 0x002fca00078e00ff */
[----:B------:R-:W-:Y:S01]  /*23f0*/  SHF.R.U32.HI R4, RZ, R5, R4 ;  /* 0x00000005ff047219 */ /* 0x000fe20000011604 */
[----:B--2---:R-:W-:Y:S01]  /*2400*/  IMAD.HI.U32 R3, R8, R3, RZ ;  /* 0x0000000308037227 */ /* 0x004fe200078e00ff */
[----:B------:R-:W-:-:S04]  /*2410*/  ISETP.NE.AND P0, PT, R2, 0x1, PT ;  /* 0x000000010200780c */ /* 0x000fc80003f05270 */
[----:B---3--:R-:W-:-:S04]  /*2420*/  SHF.R.U32.HI R3, RZ, R6, R3 ;  /* 0x00000006ff037219 */ /* 0x008fc80000011603 */
[----:B------:R-:W-:Y:S02]  /*2430*/  SEL R3, R8, R3, !P0 ;  /* 0x0000000308037207 */ /* 0x000fe40004000000 */
[----:B----4-:R-:W-:-:S04]  /*2440*/  ISETP.NE.AND P1, PT, R16, 0x1, PT ;  /* 0x000000011000780c */ /* 0x010fc80003f25270 */
[----:B------:R-:W-:-:S05]  /*2450*/  SEL R4, R11, R4, !P1 ;  /* 0x000000040b047207 */ /* 0x000fca0004800000 */
[----:B------:R-:W-:Y:S02]  /*2460*/  IMAD.IADD R5, R3, 0x1, -R4 ;  /* 0x0000000103057824 */ /* 0x000fe400078e0a04 */
[----:B------:R-:W-:Y:S02]  /*2470*/  IMAD.IADD R3, R4, 0x1, -R3 ;  /* 0x0000000104037824 */ /* 0x000fe400078e0a03 */
[----:B------:R-:W-:Y:S02]  /*2480*/  IMAD R11, R5, R16, R11 ;  /* 0x00000010050b7224 */ /* 0x000fe400078e020b */
[----:B------:R-:W-:-:S07]  /*2490*/  IMAD R8, R3, R2, R8 ;  /* 0x0000000203087224 */ /* 0x000fce00078e0208 */
.L_x_35:
[----:B------:R-:W-:Y:S01]  /*24a0*/  VIADD R14, R14, 0x1 ;  /* 0x000000010e0e7836 */ /* 0x000fe20000000000 */
[----:B------:R-:W-:Y:S01]  /*24b0*/  PLOP3.LUT P1, PT, PT, PT, PT, 0x80, 0x8 ;  /* 0x000000000008781c */ /* 0x000fe20003f2f070 */
[----:B------:R-:W-:Y:S02]  /*24c0*/  IMAD.IADD R21, R11, 0x1, R170 ;  /* 0x000000010b157824 */ /* 0x000fe400078e02aa */
[----:B------:R-:W-:Y:S01]  /*24d0*/  IMAD.IADD R20, R8, 0x1, R147 ;  /* 0x0000000108147824 */ /* 0x000fe200078e0293 */
[----:B------:R-:W-:-:S04]  /*24e0*/  ISETP.NE.AND P0, PT, R14, 0x2, PT ;  /* 0x000000020e00780c */ /* 0x000fc80003f05270 */
[----:B------:R-:W-:Y:S02]  /*24f0*/  SEL R2, RZ, 0x1, P0 ;  /* 0x00000001ff027807 */ /* 0x000fe40000000000 */
[----:B------:R-:W-:Y:S02]  /*2500*/  SEL R14, R14, RZ, P0 ;  /* 0x000000ff0e0e7207 */ /* 0x000fe40000000000 */
[----:B------:R-:W-:Y:S01]  /*2510*/  LOP3.LUT R13, R13, R2, RZ, 0x3c, !PT ;  /* 0x000000020d0d7212 */ /* 0x000fe200078e3cff */
[----:B------:R-:W-:Y:S06]  /*2520*/  @P2 BRA `(.L_x_36) ;  /* 0xfffffff000a02947 */ /* 0x000fec000383ffff */
[----:B------:R-:W-:Y:S01]  /*2530*/  UIADD3 UR4, UPT, UPT, UR4, 0xc0, URZ ;  /* 0x000000c004047890 */ /* 0x000fe2000fffe0ff */
[----:B------:R-:W-:-:S03]  /*2540*/  SHF.L.U32 R3, R15, 0x1f, RZ ;  /* 0x0000001f0f037819 */ /* 0x000fc600000006ff */
[----:B------:R-:W-:-:S09]  /*2550*/  ULEA UR5, UR6, UR4, 0x3 ;  /* 0x0000000406057291 */ /* 0x000fd2000f8e18ff */
[----:B------:R-:W1:Y:S02]  /*2560*/  SYNCS.PHASECHK.TRANS64.TRYWAIT P0, [UR5], R3 ;  /* 0x00000003ff0075a7 */ /* 0x000e640008001105 */
[----:B-1----:R-:W-:Y:S05]  /*2570*/  @!P0 BRA `(.L_x_37) ;  /* 0x00000068009c8947 */ /* 0x002fea0003800000 */
.L_x_132:
[----:B------:R-:W-:-:S04]  /*2580*/  UIADD3 UR6, UPT, UPT, UR6, 0x1, URZ ;  /* 0x0000000106067890 */ /* 0x000fc8000fffe0ff */
[----:B------:R-:W-:-:S04]  /*2590*/  UISETP.NE.AND UP0, UPT, UR6, 0x18, UPT ;  /* 0x000000180600788c */ /* 0x000fc8000bf05270 */
[----:B------:R-:W-:Y:S02]  /*25a0*/  USEL UR7, URZ, 0x1, UP0 ;  /* 0x00000001ff077887 */ /* 0x000fe40008000000 */
[----:B------:R-:W-:-:S04]  /*25b0*/  USEL UR6, UR6, URZ, UP0 ;  /* 0x000000ff06067287 */ /* 0x000fc80008000000 */
[----:B------:R-:W-:Y:S01]  /*25c0*/  ULEA UR5, UR6, UR4, 0x3 ;  /* 0x0000000406057291 */ /* 0x000fe2000f8e18ff */
[----:B------:R-:W-:-:S04]  /*25d0*/  LOP3.LUT R2, R15, UR7, RZ, 0x3c, !PT ;  /* 0x000000070f027c12 */ /* 0x000fc8000f8e3cff */
[----:B-1----:R-:W-:-:S04]  /*25e0*/  SHF.L.U32 R3, R2, 0x1f, RZ ;  /* 0x0000001f02037819 */ /* 0x002fc800000006ff */
[----:B------:R-:W1:Y:S02]  /*25f0*/  SYNCS.PHASECHK.TRANS64.TRYWAIT P0, [UR5], R3 ;  /* 0x00000003ff0075a7 */ /* 0x000e640008001105 */
[----:B-1----:R-:W-:Y:S05]  /*2600*/  @!P0 BRA `(.L_x_38) ;  /* 0x0000006800908947 */ /* 0x002fea0003800000 */
.L_x_134:
        /* <DEDUP_REMOVED lines=9> */
.L_x_136:
        /* <DEDUP_REMOVED lines=9> */
.L_x_138:
        /* <DEDUP_REMOVED lines=9> */
.L_x_140:
        /* <DEDUP_REMOVED lines=9> */
.L_x_142:
        /* <DEDUP_REMOVED lines=9> */
.L_x_144:
        /* <DEDUP_REMOVED lines=9> */
.L_x_146:
        /* <DEDUP_REMOVED lines=9> */
.L_x_148:
        /* <DEDUP_REMOVED lines=9> */
.L_x_150:
        /* <DEDUP_REMOVED lines=9> */
.L_x_152:
        /* <DEDUP_REMOVED lines=9> */
.L_x_154:
        /* <DEDUP_REMOVED lines=9> */
.L_x_156:
        /* <DEDUP_REMOVED lines=9> */
.L_x_158:
        /* <DEDUP_REMOVED lines=9> */
.L_x_160:
        /* <DEDUP_REMOVED lines=9> */
.L_x_162:
        /* <DEDUP_REMOVED lines=9> */
.L_x_164:
        /* <DEDUP_REMOVED lines=9> */
.L_x_166:
        /* <DEDUP_REMOVED lines=9> */
.L_x_168:
        /* <DEDUP_REMOVED lines=9> */
.L_x_170:
        /* <DEDUP_REMOVED lines=9> */
.L_x_172:
        /* <DEDUP_REMOVED lines=9> */
.L_x_174:
        /* <DEDUP_REMOVED lines=9> */
.L_x_176:
[----:B------:R-:W-:-:S04]  /*31e0*/  UIADD3 UR6, UPT, UPT, UR6, 0x1, URZ ;  /* 0x0000000106067890 */ /* 0x000fc8000fffe0ff */
[----:B------:R-:W-:-:S04]  /*31f0*/  UISETP.NE.AND UP0, UPT, UR6, 0x18, UPT ;  /* 0x000000180600788c */ /* 0x000fc8000bf05270 */
[----:B------:R-:W-:Y:S02]  /*3200*/  USEL UR5, URZ, 0x1, UP0 ;  /* 0x00000001ff057887 */ /* 0x000fe40008000000 */
[----:B------:R-:W-:-:S04]  /*3210*/  USEL UR6, UR6, URZ, UP0 ;  /* 0x000000ff06067287 */ /* 0x000fc80008000000 */
[----:B------:R-:W-:Y:S01]  /*3220*/  ULEA UR6, UR6, UR4, 0x3 ;  /* 0x0000000406067291 */ /* 0x000fe2000f8e18ff */
[----:B-1----:R-:W-:-:S04]  /*3230*/  LOP3.LUT R3, R2, UR5, RZ, 0x3c, !PT ;  /* 0x0000000502037c12 */ /* 0x002fc8000f8e3cff */
[----:B------:R-:W-:Y:S01]  /*3240*/  SHF.L.U32 R3, R3, 0x1f, RZ ;  /* 0x0000001f03037819 */ /* 0x000fe200000006ff */
[----:B----4-:R-:W-:-:S07]  /*3250*/  IMAD.U32 R0, RZ, RZ, UR6 ;  /* 0x00000006ff007e24 */ /* 0x010fce000f8e00ff */
.L_x_60:
[----:B-1----:R1:W2:Y:S02]  /*3260*/  SYNCS.PHASECHK.TRANS64.TRYWAIT P0, [R0+URZ], R3 ;  /* 0x00000003000075a7 */ /* 0x0022a400080011ff */
[----:B--2---:R-:W-:Y:S05]  /*3270*/  @!P0 NANOSLEEP.SYNCS 0x989680 ;  /* 0x009896800000895d */ /* 0x004fea0003900000 */
[----:B------:R-:W2:Y:S02]  /*3280*/  @!P0 SYNCS.PHASECHK.TRANS64 P0, [R0+URZ], R3 ;  /* 0x00000003000085a7 */ /* 0x000ea400080010ff */
[----:B--2---:R-:W-:Y:S05]  /*3290*/  @P0 EXIT ;  /* 0x000000000000094d */ /* 0x004fea0003800000 */
[----:B------:R-:W-:Y:S05]  /*32a0*/  BRA `(.L_x_60) ;  /* 0xfffffffc00ec7947 */ /* 0x000fea000383ffff */
.L_x_18:
[----:B------:R-:W-:-:S04]  /*32b0*/  UISETP.NE.AND UP1, UPT, UR37, URZ, UPT ;  /* 0x000000ff2500728c */ /* 0x000fc8000bf25270 */
[----:B------:R-:W-:-:S09]  /*32c0*/  UISETP.NE.OR UP1, UPT, UR8, 0x1, UP1 ;  /* 0x000000010800788c */ /* 0x000fd20008f25670 */
[----:B------:R-:W-:Y:S05]  /*32d0*/  BRA.U UP1, `(.L_x_61) ;  /* 0x0000000501487547 */ /* 0x000fea000b800000 */
[----:B------:R-:W-:Y:S01]  /*32e0*/  ISETP.NE.AND P2, PT, R2, RZ, PT ;  /* 0x000000ff0200720c */ /* 0x000fe20003f45270 */
[----:B------:R-:W-:Y:S01]  /*32f0*/  IMAD.MOV.U32 R12, RZ, RZ, 0x1 ;  /* 0x00000001ff0c7424 */ /* 0x000fe200078e00ff */
[----:B------:R-:W-:Y:S02]  /*3300*/  CS2R R10, SRZ ;  /* 0x00000000000a7805 */ /* 0x000fe4000001ff00 */
[----:B------:R-:W-:Y:S01]  /*3310*/  CS2R R8, SRZ ;  /* 0x0000000000087805 */ /* 0x000fe2000001ff00 */
[----:B------:R-:W-:Y:S01]  /*3320*/  UMOV UR4, 0x400 ;  /* 0x0000040000047882 */ /* 0x000fe20000000000 */
[----:B------:R-:W-:Y:S01]  /*3330*/  UMOV UR6, URZ ;  /* 0x000000ff00067c82 */ /* 0x000fe20008000000 */
[----:B------:R-:W-:-:S12]  /*3340*/  ULEA UR37, UR37, UR4, 0x18 ;  /* 0x0000000425257291 */ /* 0x000fd8000f8ec0ff */
.L_x_65:
[----:B------:R-:W-:Y:S02]  /*3350*/  LEA R0, R8, UR37, 0x3 ;  /* 0x0000002508007c11 */ /* 0x000fe4000f8e18ff */
[----:B------:R-:W-:-:S03]  /*3360*/  SHF.L.U32 R5, R9, 0x1f, RZ ;  /* 0x0000001f09057819 */ /* 0x000fc600000006ff */
[----:B------:R-:W-:Y:S01]  /*3370*/  VIADD R4, R0, 0x220 ;  /* 0x0000022000047836 */ /* 0x000fe20000000000 */
[----:B------:R-:W1:Y:S02]  /*3380*/  SYNCS.PHASECHK.TRANS64.TRYWAIT P0, [R0+URZ+0x210], R5 ;  /* 0x00021005000075a7 */ /* 0x000e6400080011ff */
[----:B-1----:R-:W-:Y:S05]  /*3390*/  @!P0 BRA `(.L_x_62) ;  /* 0x00000064003c8947 */ /* 0x002fea0003800000 */
.L_x_177:
[----:B------:R-:W-:Y:S01]  /*33a0*/  ULEA UR5, UR6, UR37, 0x3 ;  /* 0x0000002506057291 */ /* 0x000fe2000f8e18ff */
[----:B------:R-:W-:Y:S02]  /*33b0*/  PRMT R4, RZ, 0x654, R4 ;  /* 0x00000654ff047816 */ /* 0x000fe40000000004 */
[----:B-1----:R-:W-:Y:S01]  /*33c0*/  SHF.L.U32 R5, R12, 0x1f, RZ ;  /* 0x0000001f0c057819 */ /* 0x002fe200000006ff */
[----:B------:R-:W-:Y:S01]  /*33d0*/  UIADD3 UR4, UPT, UPT, UR5, 0x1b0, URZ ;  /* 0x000001b005047890 */ /* 0x000fe2000fffe0ff */
[----:B------:R1:W-:Y:S05]  /*33e0*/  SYNCS.ARRIVE.TRANS64.RED.A1T0 RZ, [R4+URZ], RZ ;  /* 0x000000ff04ff79a7 */ /* 0x0003ea00081004ff */
[----:B------:R-:W-:Y:S01]  /*33f0*/  IMAD.U32 R7, RZ, RZ, UR4 ;  /* 0x00000004ff077e24 */ /* 0x000fe2000f8e00ff */
[----:B------:R-:W2:Y:S04]  /*3400*/  SYNCS.PHASECHK.TRANS64.TRYWAIT P0, [UR5+0x1c0], R5 ;  /* 0x0001c005ff0075a7 */ /* 0x000ea80008001105 */
[----:B------:R-:W-:Y:S01]  /*3410*/  PRMT R6, R2, 0x654, R7 ;  /* 0x0000065402067816 */ /* 0x000fe20000000007 */
[----:B-1----:R-:W-:Y:S01]  /*3420*/  @!P2 IMAD.MOV.U32 R4, RZ, RZ, 0x10 ;  /* 0x00000010ff04a424 */ /* 0x002fe200078e00ff */
[----:B--2---:R-:W-:Y:S06]  /*3430*/  @!P0 BRA `(.L_x_63) ;  /* 0x0000006400288947 */ /* 0x004fec0003800000 */
.L_x_179:
[----:B------:R-:W-:Y:S01]  /*3440*/  ULEA UR4, UR6, UR37, 0x4 ;  /* 0x0000002506047291 */ /* 0x000fe2000f8e20ff */
[----:B------:R-:W-:Y:S01]  /*3450*/  SEL R3, R6, R3, !P2 ;  /* 0x0000000306037207 */ /* 0x000fe20005000000 */
[----:B------:R-:W-:Y:S01]  /*3460*/  UIADD3 UR5, UPT, UPT, UR5, 0x1b0, URZ ;  /* 0x000001b005057890 */ /* 0x000fe2000fffe0ff */
[----:B-1----:R-:W-:Y:S01]  /*3470*/  LEA R0, R11, UR37, 0x3 ;  /* 0x000000250b007c11 */ /* 0x002fe2000f8e18ff */
[----:B------:R-:W-:Y:S01]  /*3480*/  UIADD3 UR4, UPT, UPT, UR4, 0x240, URZ ;  /* 0x0000024004047890 */ /* 0x000fe2000fffe0ff */
[----:B------:R-:W-:Y:S01]  /*3490*/  SHF.L.U32 R5, R10, 0x1f, RZ ;  /* 0x0000001f0a057819 */ /* 0x000fe200000006ff */
[----:B------:R1:W-:Y:S01]  /*34a0*/  @!P2 SYNCS.ARRIVE.TRANS64.RED RZ, [R3+URZ], R4 ;  /* 0x0000000403ffa9a7 */ /* 0x0003e200080004ff */
[----:B------:R-:W-:Y:S01]  /*34b0*/  UIADD3 UR6, UPT, UPT, UR6, 0x1, URZ ;  /* 0x0000000106067890 */ /* 0x000fe2000fffe0ff */
[----:B------:R-:W-:-:S03]  /*34c0*/  VIADD R8, R8, 0x1 ;  /* 0x0000000108087836 */ /* 0x000fc60000000000 */
[----:B------:R-:W-:Y:S02]  /*34d0*/  UISETP.NE.AND UP0, UPT, UR6, 0x2, UPT ;  /* 0x000000020600788c */ /* 0x000fe4000bf05270 */
[----:B------:R-:W-:Y:S06]  /*34e0*/  UGETNEXTWORKID.BROADCAST [UR4], [UR5] ;  /* 0x00000000040073ca */ /* 0x000fec0008000100 */
[----:B------:R-:W-:Y:S01]  /*34f0*/  USEL UR4, URZ, 0x1, UP0 ;  /* 0x00000001ff047887 */ /* 0x000fe20008000000 */
[----:B------:R-:W-:Y:S01]  /*3500*/  ISETP.NE.AND P0, PT, R8, 0x2, PT ;  /* 0x000000020800780c */ /* 0x000fe20003f05270 */
[----:B------:R-:W-:Y:S01]  /*3510*/  USEL UR6, UR6, URZ, UP0 ;  /* 0x000000ff06067287 */ /* 0x000fe20008000000 */
[----:B------:R-:W2:Y:S03]  /*3520*/  SYNCS.PHASECHK.TRANS64.TRYWAIT P1, [R0+URZ+0x1b0], R5 ;  /* 0x0001b005000075a7 */ /* 0x000ea600080211ff */
[----:B------:R-:W-:Y:S01]  /*3530*/  LOP3.LUT R12, R12, UR4, RZ, 0x3c, !PT ;  /* 0x000000040c0c7c12 */ /* 0x000fe2000f8e3cff */
[----:B-12---:R-:W-:Y:S07]  /*3540*/  @!P1 BRA `(.L_x_64) ;  /* 0x0000006000fc9947 */ /* 0x006fee0003800000 */
.L_x_180:
[C---:B------:R-:W-:Y:S01]  /*3550*/  LEA R4, R11.reuse, UR37, 0x4 ;  /* 0x000000250b047c11 */ /* 0x040fe2000f8e20ff */
[----:B-1----:R-:W-:Y:S01]  /*3560*/  VIADD R0, R0, 0x1c0 ;  /* 0x000001c000007836 */ /* 0x002fe20000000000 */
[----:B------:R-:W-:Y:S01]  /*3570*/  SEL R8, R8, RZ, P0 ;  /* 0x000000ff08087207 */ /* 0x000fe20000000000 */
[----:B------:R-:W-:-:S03]  /*3580*/  VIADD R11, R11, 0x1 ;  /* 0x000000010b0b7836 */ /* 0x000fc60000000000 */
[----:B------:R-:W1:Y:S01]  /*3590*/  LDS.128 R4, [R4+0x240] ;  /* 0x0002400004047984 */ /* 0x000e620000000c00 */
[----:B------:R-:W-:Y:S02]  /*35a0*/  PRMT R0, RZ, 0x654, R0 ;  /* 0x00000654ff007816 */ /* 0x000fe40000000000 */
[C---:B------:R-:W-:Y:S01]  /*35b0*/  ISETP.NE.AND P1, PT, R11.reuse, 0x2, PT ;  /* 0x000000020b00780c */ /* 0x040fe20003f25270 */
[----:B------:R-:W-:Y:S01]  /*35c0*/  @!PT LDS RZ, [RZ] ;  /* 0x00000000fffff984 */ /* 0x000fe20000000800 */
[----:B------:R-:W-:Y:S01]  /*35d0*/  @!PT LDS RZ, [RZ] ;  /* 0x00000000fffff984 */ /* 0x000fe20000000800 */
[----:B------:R-:W-:Y:S01]  /*35e0*/  @!PT LDS RZ, [RZ] ;  /* 0x00000000fffff984 */ /* 0x000fe20000000800 */
[----:B------:R-:W-:Y:S01]  /*35f0*/  @!PT LDS RZ, [RZ] ;  /* 0x00000000fffff984 */ /* 0x000fe20000000800 */
[----:B------:R2:W-:Y:S06]  /*3600*/  MEMBAR.ALL.CTA ;  /* 0x0000000000007992 */ /* 0x0005ec0000008000 */
[----:B--2---:R-:W2:Y:S01]  /*3610*/  FENCE.VIEW.ASYNC.S ;  /* 0x00000000000073c6 */ /* 0x004ea20000000000 */
[----:B------:R-:W-:Y:S01]  /*3620*/  SEL R11, R11, RZ, P1 ;  /* 0x000000ff0b0b7207 */ /* 0x000fe20000800000 */
[----:B--2---:R2:W-:Y:S01]  /*3630*/  SYNCS.ARRIVE.TRANS64.RED.A1T0 RZ, [R0+URZ], RZ ;  /* 0x000000ff00ff79a7 */ /* 0x0045e200081004ff */
[----:B-1----:R-:W-:-:S02]  /*3640*/  LOP3.LUT P3, RZ, R6, 0x1, RZ, 0xc0, !PT ;  /* 0x0000000106ff7812 */ /* 0x002fc4000786c0ff */
[----:B------:R-:W-:-:S04]  /*3650*/  SEL R5, RZ, 0x1, P1 ;  /* 0x00000001ff057807 */ /* 0x000fc80000800000 */
[----:B------:R-:W-:Y:S02]  /*3660*/  LOP3.LUT R10, R10, R5, RZ, 0x3c, !PT ;  /* 0x000000050a0a7212 */ /* 0x000fe400078e3cff */
[----:B--2---:R-:W-:-:S04]  /*3670*/  SEL R0, RZ, 0x1, P0 ;  /* 0x00000001ff007807 */ /* 0x004fc80000000000 */
[----:B------:R-:W-:Y:S01]  /*3680*/  LOP3.LUT R9, R9, R0, RZ, 0x3c, !PT ;  /* 0x0000000009097212 */ /* 0x000fe200078e3cff */
[----:B------:R-:W-:Y:S06]  /*3690*/  @P3 BRA `(.L_x_65) ;  /* 0xfffffffc002c3947 */ /* 0x000fec000383ffff */
[----:B------:R-:W-:Y:S01]  /*36a0*/  ULEA UR5, UR6, UR37, 0x3 ;  /* 0x0000002506057291 */ /* 0x000fe2000f8e18ff */
[----:B------:R-:W-:-:S08]  /*36b0*/  SHF.L.U32 R3, R12, 0x1f, RZ ;  /* 0x0000001f0c037819 */ /* 0x000fd000000006ff */
[----:B------:R-:W1:Y:S02]  /*36c0*/  SYNCS.PHASECHK.TRANS64 P0, [UR5+0x1c0], R3 ;  /* 0x0001c003ff0075a7 */ /* 0x000e640008001005 */
[----:B-1----:R-:W-:Y:S05]  /*36d0*/  @P0 BRA `(.L_x_66) ;  /* 0x0000000000080947 */ /* 0x002fea0003800000 */
[----:B------:R-:W1:Y:S02]  /*36e0*/  SYNCS.PHASECHK.TRANS64.TRYWAIT P0, [UR5+0x1c0], R3 ;  /* 0x0001c003ff0075a7 */ /* 0x000e640008001105 */
[----:B-1----:R-:W-:Y:S05]  /*36f0*/  @!P0 BRA `(.L_x_67) ;  /* 0x0000006000a48947 */ /* 0x002fea0003800000 */
.L_x_66:
[----:B------:R-:W-:-:S04]  /*3700*/  UIADD3 UR4, UPT, UPT, UR6, 0x1, URZ ;  /* 0x0000000106047890 */ /* 0x000fc8000fffe0ff */
[----:B------:R-:W-:-:S04]  /*3710*/  UISETP.NE.AND UP0, UPT, UR4, 0x2, UPT ;  /* 0x000000020400788c */ /* 0x000fc8000bf05270 */
[----:B------:R-:W-:Y:S02]  /*3720*/  USEL UR7, URZ, 0x1, UP0 ;  /* 0x00000001ff077887 */ /* 0x000fe40008000000 */
[----:B------:R-:W-:-:S04]  /*3730*/  USEL UR4, UR4, URZ, UP0 ;  /* 0x000000ff04047287 */ /* 0x000fc80008000000 */
[----:B------:R-:W-:Y:S01]  /*3740*/  ULEA UR4, UR4, UR37, 0x3 ;  /* 0x0000002504047291 */ /* 0x000fe2000f8e18ff */
[----:B-1----:R-:W-:-:S04]  /*3750*/  LOP3.LUT R3, R12, UR7, RZ, 0x3c, !PT ;  /* 0x000000070c037c12 */ /* 0x002fc8000f8e3cff */
[----:B------:R-:W-:-:S04]  /*3760*/  SHF.L.U32 R0, R3, 0x1f, RZ ;  /* 0x0000001f03007819 */ /* 0x000fc800000006ff */
[----:B------:R-:W1:Y:S02]  /*3770*/  SYNCS.PHASECHK.TRANS64 P0, [UR4+0x1c0], R0 ;  /* 0x0001c000ff0075a7 */ /* 0x000e640008001004 */
[----:B-1----:R-:W-:Y:S05]  /*3780*/  @P0 EXIT ;  /* 0x000000000000094d */ /* 0x002fea0003800000 */
[----:B------:R-:W-:Y:S02]  /*3790*/  SHF.L.U32 R3, R3, 0x1f, RZ ;  /* 0x0000001f03037819 */ /* 0x000fe400000006ff */
[----:B------:R-:W-:-:S07]  /*37a0*/  MOV R0, UR4 ;  /* 0x0000000400007c02 */ /* 0x000fce0008000f00 */
.L_x_68:
[----:B-1----:R1:W2:Y:S02]  /*37b0*/  SYNCS.PHASECHK.TRANS64.TRYWAIT P0, [R0+URZ+0x1c0], R3 ;  /* 0x0001c003000075a7 */ /* 0x0022a400080011ff */
[----:B--2---:R-:W-:Y:S05]  /*37c0*/  @!P0 NANOSLEEP.SYNCS 0x989680 ;  /* 0x009896800000895d */ /* 0x004fea0003900000 */
[----:B------:R-:W2:Y:S02]  /*37d0*/  @!P0 SYNCS.PHASECHK.TRANS64 P0, [R0+URZ+0x1c0], R3 ;  /* 0x0001c003000085a7 */ /* 0x000ea400080010ff */
[----:B--2---:R-:W-:Y:S05]  /*37e0*/  @P0 EXIT ;  /* 0x000000000000094d */ /* 0x004fea0003800000 */
[----:B------:R-:W-:Y:S05]  /*37f0*/  BRA `(.L_x_68) ;  /* 0xfffffffc00ec7947 */ /* 0x000fea000383ffff */
.L_x_61:
[----:B------:R-:W-:-:S09]  /*3800*/  UISETP.NE.AND UP1, UPT, UR8, URZ, UPT ;  /* 0x000000ff0800728c */ /* 0x000fd2000bf25270 */
[----:B------:R-:W-:Y:S05]  /*3810*/  BRA.U UP1, `(.L_x_69) ;  /* 0x0000000d01607547 */ /* 0x000fea000b800000 */
[----:B------:R-:W-:Y:S01]  /*3820*/  UMOV UR4, 0x40 ;  /* 0x0000004000047882 */ /* 0x000fe20000000000 */
[----:B------:R-:W-:Y:S01]  /*3830*/  NOP ;  /* 0x0000000000007918 */ /* 0x000fe20000000000 */
[----:B------:R-:W-:Y:S01]  /*3840*/  ULEA UR4, UR37, UR4, 0x18 ;  /* 0x0000000425047291 */ /* 0x000fe2000f8ec0ff */
[----:B------:R-:W-:Y:S02]  /*3850*/  UMOV UR5, 0x400 ;  /* 0x0000040000057882 */ /* 0x000fe40000000000 */
[----:B------:R-:W-:-:S06]  /*3860*/  ULEA UR37, UR37, UR5, 0x18 ;  /* 0x0000000525257291 */ /* 0x000fcc000f8ec0ff */
[----:B------:R-:W1:Y:S02]  /*3870*/  LDS.U8 R0, [UR4+0x1c] ;  /* 0x00001c04ff007984 */ /* 0x000e640008000000 */
[----:B-1----:R-:W-:-:S13]  /*3880*/  ISETP.NE.AND P0, PT, R0, RZ, PT ;  /* 0x000000ff0000720c */ /* 0x002fda0003f05270 */
[----:B------:R-:W-:Y:S05]  /*3890*/  @P0 BRA `(.L_x_70) ;  /* 0x0000000000580947 */ /* 0x000fea0003800000 */
[----:B------:R-:W-:-:S13]  /*38a0*/  ELECT P0, URZ, PT ;  /* 0x0000000000ff782f */ /* 0x000fda0003800000 */
[----:B------:R-:W-:Y:S05]  /*38b0*/  @!P0 BRA `(.L_x_71) ;  /* 0x0000000000608947 */ /* 0x000fea0003800000 */
[----:B------:R-:W-:Y:S01]  /*38c0*/  UMOV UR5, 0x10 ;  /* 0x0000001000057882 */ /* 0x000fe20000000000 */
[----:B------:R-:W-:Y:S01]  /*38d0*/  HFMA2 R0, -RZ, RZ, 0, 5.9604644775390625e-08 ;  /* 0x00000001ff007431 */ /* 0x000fe200000001ff */
[----:B------:R-:W-:-:S03]  /*38e0*/  MOV R2, 0xffff ;  /* 0x0000ffff00027802 */ /* 0x000fc60000000f00 */
[----:B------:R-:W-:Y:S04]  /*38f0*/  DEPBAR.LE SB1, 0x36 ;  /* 0x00009d800000791a */ /* 0x000fe80000000000 */
[----:B------:R-:W1:Y:S02]  /*3900*/  UTCATOMSWS.FIND_AND_SET.ALIGN UP0, UR5, UR5 ;  /* 0x00000005000575e3 */ /* 0x000e640008000800 */
[----:B-1----:R-:W-:Y:S01]  /*3910*/  MOV R3, UR5 ;  /* 0x0000000500037c02 */ /* 0x002fe20008000f00 */
[----:B------:R-:W-:Y:S06]  /*3920*/  BRA.U UP0, `(.L_x_72) ;  /* 0x0000000100187547 */ /* 0x000fec000b800000 */
.L_x_73:
[----:B------:R-:W-:Y:S05]  /*3930*/  NANOSLEEP 0x64 ;  /* 0x000000640000795d */ /* 0x000fea0003800000 */
[----:B------:R-:W-:-:S05]  /*3940*/  UMOV UR5, 0x10 ;  /* 0x0000001000057882 */ /* 0x000fca0000000000 */
[----:B------:R-:W-:Y:S04]  /*3950*/  DEPBAR.LE SB1, 0x36 ;  /* 0x00009d800000791a */ /* 0x000fe80000000000 */
[----:B------:R-:W1:Y:S02]  /*3960*/  UTCATOMSWS.FIND_AND_SET.ALIGN UP0, UR5, UR5 ;  /* 0x00000005000575e3 */ /* 0x000e640008000800 */
[----:B-1----:R-:W-:Y:S01]  /*3970*/  MOV R3, UR5 ;  /* 0x0000000500037c02 */ /* 0x002fe20008000f00 */
[----:B------:R-:W-:Y:S05]  /*3980*/  BRA.U !UP0, `(.L_x_73) ;  /* 0xfffffffd08e87547 */ /* 0x000fea000b83ffff */
.L_x_72:
[-C--:B------:R-:W-:Y:S02]  /*3990*/  SHF.L.U32 R2, R2, R3.reuse, RZ ;  /* 0x0000000302027219 */ /* 0x080fe400000006ff */
[----:B------:R-:W-:Y:S01]  /*39a0*/  SHF.L.U32 R0, R0, R3, RZ ;  /* 0x0000000300007219 */ /* 0x000fe200000006ff */
[----:B------:R-:W-:Y:S02]  /*39b0*/  IMAD.SHL.U32 R3, R3, 0x20, RZ ;  /* 0x0000002003037824 */ /* 0x000fe400078e00ff */
[----:B------:R1:W-:Y:S04]  /*39c0*/  ATOMS.OR RZ, [UR4+0x14], R2 ;  /* 0x00001402ffff798c */ /* 0x0003e8000b000004 */
[----:B------:R1:W-:Y:S04]  /*39d0*/  ATOMS.OR RZ, [UR4+0x18], R0 ;  /* 0x00001800ffff798c */ /* 0x0003e8000b000004 */
[----:B------:R1:W-:Y:S01]  /*39e0*/  STS [UR37+0x260], R3 ;  /* 0x00026003ff007988 */ /* 0x0003e20008000825 */
[----:B------:R-:W-:Y:S05]  /*39f0*/  BRA `(.L_x_71) ;  /* 0x0000000000107947 */ /* 0x000fea0003800000 */
.L_x_70:
[----:B------:R-:W-:Y:S02]  /*3a00*/  MOV R0, 0xffffffff ;  /* 0xffffffff00007802 */ /* 0x000fe40000000f00 */
[----:B------:R-:W-:-:S03]  /*3a10*/  MOV R2, 0x3a40 ;  /* 0x00003a4000027802 */ /* 0x000fc60000000f00 */
[----:B------:R1:W-:Y:S04]  /*3a20*/  STS [UR37+0x260], R0 ;  /* 0x00026000ff007988 */ /* 0x0003e80008000825 */
[----:B-1-3-5:R-:W-:Y:S05]  /*3a30*/  CALL.REL.NOINC `($__internal_1_$__cuda_sm10x_tcgen05_guardrail_trap_phase_invalid_during_alloc) ;  /* 0x0000006400607944 */ /* 0x02afea0003c00000 */
.L_x_71:
[----:B------:R-:W-:Y:S05]  /*3a40*/  WARPSYNC.ALL ;  /* 0x0000000000007948 */ /* 0x000fea0003800000 */
[----:B------:R-:W2:Y:S01]  /*3a50*/  S2UR UR6, SR_CgaCtaId ;  /* 0x00000000000679c3 */ /* 0x000ea20000008800 */
[----:B------:R-:W-:Y:S01]  /*3a60*/  UMOV UR4, 0x400 ;  /* 0x0000040000047882 */ /* 0x000fe20000000000 */
[----:B------:R-:W-:-:S06]  /*3a70*/  NOP ;  /* 0x0000000000007918 */ /* 0x000fcc0000000000 */
[----:B------:R-:W-:Y:S06]  /*3a80*/  BAR.ARV 0x6, 0xa0 ;  /* 0x0182800000007b1d */ /* 0x000fec0000002000 */
[----:B------:R-:W4:Y:S01]  /*3a90*/  LDCU UR7, c[0x0][0x38c] ;  /* 0x00007180ff0777ac */ /* 0x000f220008000800 */
[----:B------:R-:W-:Y:S01]  /*3aa0*/  IMAD.MOV.U32 R11, RZ, RZ, 0x1 ;  /* 0x00000001ff0b7424 */ /* 0x000fe200078e00ff */
[----:B------:R-:W-:Y:S01]  /*3ab0*/  CS2R R8, SRZ ;  /* 0x0000000000087805 */ /* 0x000fe2000001ff00 */
[----:B------:R-:W-:Y:S01]  /*3ac0*/  IMAD.MOV.U32 R10, RZ, RZ, RZ ;  /* 0x000000ffff0a7224 */ /* 0x000fe200078e00ff */
[----:B------:R-:W-:Y:S01]  /*3ad0*/  UMOV UR17, URZ ;  /* 0x000000ff00117c82 */ /* 0x000fe20008000000 */
[----:B------:R-:W-:Y:S01]  /*3ae0*/  UMOV UR16, URZ ;  /* 0x000000ff00107c82 */ /* 0x000fe20008000000 */
[----:B------:R-:W-:Y:S01]  /*3af0*/  UMOV UR20, 0x0 ;  /* 0x0000000000147882 */ /* 0x000fe20000000000 */
[----:B------:R-:W-:Y:S01]  /*3b00*/  UMOV UR21, 0x8210490 ;  /* 0x0821049000157882 */ /* 0x000fe20000000000 */
[----:B--2---:R-:W-:Y:S01]  /*3b10*/  ULEA UR6, UR6, UR4, 0x18 ;  /* 0x0000000406067291 */ /* 0x004fe2000f8ec0ff */
[----:B------:R-:W2:Y:S03]  /*3b20*/  LDCU UR4, c[0x0][0x38c] ;  /* 0x00007180ff0477ac */ /* 0x000ea60008000800 */
[----:B------:R-:W-:-:S02]  /*3b30*/  UIADD3 UR11, UPT, UPT, UR6, 0x8600, URZ ;  /* 0x00008600060b7890 */ /* 0x000fc4000fffe0ff */
[----:B----4-:R-:W-:-:S03]  /*3b40*/  UIADD3 UR7, UPT, UPT, UR7, 0x1f, URZ ;  /* 0x0000001f07077890 */ /* 0x010fc6000fffe0ff */
[----:B-1----:R-:W1:Y:S01]  /*3b50*/  LDS R0, [UR6+0x260] ;  /* 0x00026006ff007984 */ /* 0x002e620008000800 */
[----:B------:R-:W-:Y:S02]  /*3b60*/  UIADD3 UR18, UPT, UPT, UR6, 0x20600, URZ ;  /* 0x0002060006127890 */ /* 0x000fe4000fffe0ff */
[----:B------:R-:W-:Y:S02]  /*3b70*/  USHF.R.S32.HI UR5, URZ, 0x1f, UR7 ;  /* 0x0000001fff057899 */ /* 0x000fe40008011407 */
[----:B------:R-:W-:Y:S02]  /*3b80*/  USHF.R.U32.HI UR11, URZ, 0x4, UR11 ;  /* 0x00000004ff0b7899 */ /* 0x000fe4000801160b */
[----:B------:R-:W-:Y:S02]  /*3b90*/  ULEA.HI UR5, UR5, UR7, URZ, 0x5 ;  /* 0x0000000705057291 */ /* 0x000fe4000f8f28ff */
[----:B------:R-:W-:Y:S02]  /*3ba0*/  USHF.R.U32.HI UR18, URZ, 0x4, UR18 ;  /* 0x00000004ff127899 */ /* 0x000fe40008011612 */
[----:B------:R-:W-:-:S02]  /*3bb0*/  USHF.R.S32.HI UR5, URZ, 0x5, UR5 ;  /* 0x00000005ff057899 */ /* 0x000fc40008011405 */
[----:B------:R-:W-:Y:S02]  /*3bc0*/  ULOP3.LUT UR11, UR11, 0x3fff, URZ, 0xc0, !UPT ;  /* 0x00003fff0b0b7892 */ /* 0x000fe4000f8ec0ff */
[----:B------:R-:W-:Y:S02]  /*3bd0*/  UISETP.LT.AND UP0, UPT, UR5, 0x1, UPT ;  /* 0x000000010500788c */ /* 0x000fe4000bf01270 */
[----:B------:R-:W-:Y:S02]  /*3be0*/  ULOP3.LUT UR18, UR18, 0x3fff, URZ, 0xc0, !UPT ;  /* 0x00003fff12127892 */ /* 0x000fe4000f8ec0ff */
[----:B------:R-:W-:Y:S02]  /*3bf0*/  USEL UR10, UR5, 0x1, !UP0 ;  /* 0x00000001050a7887 */ /* 0x000fe4000c000000 */
[----:B------:R-:W-:Y:S02]  /*3c00*/  ULOP3.LUT UR11, UR11, 0x10000, URZ, 0xfc, !UPT ;  /* 0x000100000b0b7892 */ /* 0x000fe4000f8efcff */
[----:B------:R-:W-:-:S02]  /*3c10*/  UIADD3 UR10, UPT, UPT, -UR10, URZ, URZ ;  /* 0x000000ff0a0a7290 */ /* 0x000fc4000fffe1ff */
[----:B--2---:R-:W-:Y:S01]  /*3c20*/  UISETP.GE.AND UP3, UPT, UR4, 0x1, UPT ;  /* 0x000000010400788c */ /* 0x004fe2000bf66270 */
[----:B-1----:R-:W-:-:S15]  /*3c30*/  R2UR UR19, R0 ;  /* 0x00000000001372ca */ /* 0x002fde00000e0000 */
.L_x_80:
[----:B------:R-:W-:Y:S02]  /*3c40*/  LEA R0, R10, UR6, 0x3 ;  /* 0x000000060a007c11 */ /* 0x000fe4000f8e18ff */
[----:B------:R-:W-:Y:S02]  /*3c50*/  SHF.L.U32 R5, R9, 0x1f, RZ ;  /* 0x0000001f09057819 */ /* 0x000fe400000006ff */
[----:B------:R-:W-:Y:S01]  /*3c60*/  PLOP3.LUT P0, PT, PT, PT, UP3, 0x80, 0x8 ;  /* 0x000000000008781c */ /* 0x000fe20003f0f038 */
[----:B------:R-:W-:Y:S01]  /*3c70*/  VIADD R3, R0, 0x1c0 ;  /* 0x000001c000037836 */ /* 0x000fe20000000000 */
[----:B-1----:R-:W1:Y:S02]  /*3c80*/  SYNCS.PHASECHK.TRANS64.TRYWAIT P1, [R0+URZ+0x1b0], R5 ;  /* 0x0001b005000075a7 */ /* 0x002e6400080211ff */
[----:B-1--4-:R-:W-:Y:S09]  /*3c90*/  @!P1 BRA `(.L_x_74) ;  /* 0x0000005c00549947 */ /* 0x012ff20003800000 */
.L_x_182:
[----:B------:R-:W-:Y:S01]  /*3ca0*/  LEA R4, R10, UR6, 0x4 ;  /* 0x000000060a047c11 */ /* 0x000fe2000f8e20ff */
[----:B------:R-:W-:Y:S01]  /*3cb0*/  @UP3 ULEA UR4, UR16, UR6, 0x3 ;  /* 0x0000000610043291 */ /* 0x000fe2000f8e18ff */
[----:B------:R-:W-:Y:S01]  /*3cc0*/  PLOP3.LUT P2, PT, PT, PT, PT, 0x80, 0x8 ;  /* 0x000000000008781c */ /* 0x000fe20003f4f070 */
[----:B------:R-:W-:Y:S01]  /*3cd0*/  ULEA UR9, UR17, UR6, 0x3 ;  /* 0x0000000611097291 */ /* 0x000fe2000f8e18ff */
[----:B------:R-:W-:Y:S02]  /*3ce0*/  PRMT R3, RZ, 0x654, R3 ;  /* 0x00000654ff037816 */ /* 0x000fe40000000003 */
[----:B-1----:R-:W1:Y:S01]  /*3cf0*/  LDS.128 R4, [R4+0x240] ;  /* 0x0002400004047984 */ /* 0x002e620000000c00 */
[----:B------:R-:W-:Y:S02]  /*3d00*/  @P0 SHF.L.U32 R2, R8, 0x1f, RZ ;  /* 0x0000001f08020819 */ /* 0x000fe400000006ff */
[----:B------:R-:W-:Y:S01]  /*3d10*/  SHF.L.U32 R0, R11, 0x1f, RZ ;  /* 0x0000001f0b007819 */ /* 0x000fe200000006ff */
[----:B------:R-:W-:Y:S01]  /*3d20*/  @!PT LDS RZ, [RZ] ;  /* 0x00000000fffff984 */ /* 0x000fe20000000800 */
[----:B------:R-:W-:Y:S01]  /*3d30*/  @!PT LDS RZ, [RZ] ;  /* 0x00000000fffff984 */ /* 0x000fe20000000800 */
[----:B------:R-:W-:Y:S01]  /*3d40*/  @!PT LDS RZ, [RZ] ;  /* 0x00000000fffff984 */ /* 0x000fe20000000800 */
[----:B------:R-:W-:Y:S01]  /*3d50*/  @!PT LDS RZ, [RZ] ;  /* 0x00000000fffff984 */ /* 0x000fe20000000800 */
[----:B------:R2:W-:Y:S06]  /*3d60*/  MEMBAR.ALL.CTA ;  /* 0x0000000000007992 */ /* 0x0005ec0000008000 */
[----:B--2---:R-:W2:Y:S02]  /*3d70*/  FENCE.VIEW.ASYNC.S ;  /* 0x00000000000073c6 */ /* 0x004ea40000000000 */
[----:B--2---:R2:W-:Y:S01]  /*3d80*/  SYNCS.ARRIVE.TRANS64.RED.A1T0 RZ, [R3+URZ], RZ ;  /* 0x000000ff03ff79a7 */ /* 0x0045e200081004ff */
[----:B------:R2:W4:Y:S01]  /*3d90*/  @P0 SYNCS.PHASECHK.TRANS64.TRYWAIT P2, [UR4], R2 ;  /* 0x00000002ff0005a7 */ /* 0x0005220008041104 */
[----:B-1----:R-:W-:Y:S01]  /*3da0*/  LOP3.LUT P1, RZ, R6, 0x1, RZ, 0xc0, !PT ;  /* 0x0000000106ff7812 */ /* 0x002fe2000782c0ff */
[----:B------:R-:W1:Y:S02]  /*3db0*/  SYNCS.PHASECHK.TRANS64.TRYWAIT P0, [UR9+0x1f0], R0 ;  /* 0x0001f000ff0075a7 */ /* 0x000e640008001109 */
[----:B-12-4-:R-:W-:Y:S10]  /*3dc0*/  @!P0 BRA `(.L_x_75) ;  /* 0x0000005c001c8947 */ /* 0x016ff40003800000 */
.L_x_184:
[----:B------:R-:W-:Y:S01]  /*3dd0*/  IADD3 R10, PT, PT, R10, 0x1, RZ ;  /* 0x000000010a0a7810 */ /* 0x000fe20007ffe0ff */
[----:B------:R-:W-:Y:S06]  /*3de0*/  BRA.U !UP3, `(.L_x_76) ;  /* 0x000000010b8c7547 */ /* 0x000fec000b800000 */
[----:B------:R-:W-:Y:S02]  /*3df0*/  ULEA UR8, UR17, UR19, 0x7 ;  /* 0x0000001311087291 */ /* 0x000fe4000f8e38ff */
[----:B------:R-:W-:Y:S01]  /*3e00*/  UPLOP3.LUT UP4, UPT, UPT, UPT, UPT, 0x40, 0x4 ;  /* 0x000000000004789c */ /* 0x000fe20003f8e870 */
[----:B------:R-:W-:Y:S01]  /*3e10*/  UMOV UR15, UR10 ;  /* 0x0000000a000f7c82 */ /* 0x000fe20008000000 */
[----:B------:R-:W-:Y:S01]  /*3e20*/  UMOV UR14, UR5 ;  /* 0x00000005000e7c82 */ /* 0x000fe20008000000 */
[----:B------:R-:W-:-:S08]  /*3e30*/  UMOV UR13, UR16 ;  /* 0x00000010000d7c82 */ /* 0x000fd00008000000 */
.L_x_79:
[----:B------:R-:W-:Y:S02]  /*3e40*/  UIADD3 UR15, UPT, UPT, UR15, 0x1, URZ ;  /* 0x000000010f0f7890 */ /* 0x000fe4000fffe0ff */
[----:B--2---:R-:W-:Y:S02]  /*3e50*/  ULEA UR7, UR13, UR6, 0x3 ;  /* 0x000000060d077291 */ /* 0x004fe4000f8e18ff */
[----:B------:R-:W-:Y:S01]  /*3e60*/  UISETP.NE.AND UP0, UPT, UR15, URZ, UPT ;  /* 0x000000ff0f00728c */ /* 0x000fe2000bf05270 */
[----:B----4-:R-:W-:Y:S10]  /*3e70*/  @P2 BRA `(.L_x_77) ;  /* 0x00000000000c2947 */ /* 0x010ff40003800000 */
[----:B-1----:R-:W-:Y:S04]  /*3e80*/  SHF.L.U32 R3, R8, 0x1f, RZ ;  /* 0x0000001f08037819 */ /* 0x002fe800000006ff */
[----:B------:R-:W1:Y:S02]  /*3e90*/  SYNCS.PHASECHK.TRANS64.TRYWAIT P0, [UR7], R3 ;  /* 0x00000003ff0075a7 */ /* 0x000e640008001107 */
[----:B-1----:R-:W-:Y:S05]  /*3ea0*/  @!P0 BRA `(.L_x_78) ;  /* 0x0000005800fc8947 */ /* 0x002fea0003800000 */
.L_x_77:
[----:B------:R-:W-:Y:S01]  /*3eb0*/  UISETP.NE.AND UP1, UPT, UR14, 0x1, UPT ;  /* 0x000000010e00788c */ /* 0x000fe2000bf25270 */
[----:B------:R-:W-:Y:S01]  /*3ec0*/  PLOP3.LUT P2, PT, PT, PT, PT, 0x80, 0x8 ;  /* 0x000000000008781c */ /* 0x000fe20003f4f070 */
[----:B------:R-:W-:Y:S02]  /*3ed0*/  UIADD3 UR16, UPT, UPT, UR13, 0x1, URZ ;  /* 0x000000010d107890 */ /* 0x000fe4000fffe0ff */
[----:B------:R-:W-:Y:S02]  /*3ee0*/  UIADD3 UR7, UPT, UPT, UR7, 0xc0, URZ ;  /* 0x000000c007077890 */ /* 0x000fe4000fffe0ff */
[----:B------:R-:W-:Y:S01]  /*3ef0*/  UISETP.NE.AND UP2, UPT, UR16, 0x18, UPT ;  /* 0x000000181000788c */ /* 0x000fe2000bf45270 */
[----:B------:R-:W-:Y:S01]  /*3f00*/  PLOP3.LUT P0, PT, PT, PT, UP1, 0x80, 0x8 ;  /* 0x000000000008781c */ /* 0x000fe20003f0f018 */
[----:B------:R-:W-:Y:S02]  /*3f10*/  UIADD3 UR14, UPT, UPT, UR14, -0x1, URZ ;  /* 0xffffffff0e0e7890 */ /* 0x000fe4000fffe0ff */
[----:B------:R-:W-:Y:S02]  /*3f20*/  USEL UR12, URZ, 0x1, UP2 ;  /* 0x00000001ff0c7887 */ /* 0x000fe40009000000 */
[----:B------:R-:W-:Y:S01]  /*3f30*/  USEL UR16, UR16, URZ, UP2 ;  /* 0x000000ff10107287 */ /* 0x000fe20009000000 */
[----:B------:R-:W-:Y:S01]  /*3f40*/  UMOV UR23, 0x40004040 ;  /* 0x4000404000177882 */ /* 0x000fe20000000000 */
[----:B------:R-:W-:Y:S02]  /*3f50*/  UMOV UR25, 0xc0004010 ;  /* 0xc000401000197882 */ /* 0x000fe40000000000 */
[----:B------:R-:W-:Y:S01]  /*3f60*/  @UP1 ULEA UR4, UR16, UR6, 0x3 ;  /* 0x0000000610041291 */ /* 0x000fe2000f8e18ff */
[----:B------:R-:W-:Y:S04]  /*3f70*/  LOP3.LUT R8, R8, UR12, RZ, 0x3c, !PT ;  /* 0x0000000c08087c12 */ /* 0x000fe8000f8e3cff */
[----:B-1----:R-:W-:Y:S04]  /*3f80*/  @P0 SHF.L.U32 R0, R8, 0x1f, RZ ;  /* 0x0000001f08000819 */ /* 0x002fe800000006ff */
[----:B------:R2:W4:Y:S01]  /*3f90*/  @P0 SYNCS.PHASECHK.TRANS64.TRYWAIT P2, [UR4], R0 ;  /* 0x00000000ff0005a7 */ /* 0x0005220008041104 */
[----:B------:R-:W-:Y:S03]  /*3fa0*/  USHF.L.U32 UR4, UR13, 0x8, URZ ;  /* 0x000000080d047899 */ /* 0x000fe600080006ff */
[----:B------:R-:W-:Y:S01]  /*3fb0*/  UMOV UR13, UR16 ;  /* 0x00000010000d7c82 */ /* 0x000fe20008000000 */
[----:B------:R-:W-:Y:S02]  /*3fc0*/  UIADD3 UR22, UPT, UPT, UR18, UR4, URZ ;  /* 0x0000000412167290 */ /* 0x000fe4000fffe0ff */
[----:B------:R-:W-:Y:S09]  /*3fd0*/  UIADD3 UR24, UPT, UPT, UR4, UR11, URZ ;  /* 0x0000000b04187290 */ /* 0x000ff2000fffe0ff */
[----:B------:R2:W-:Y:S01]  /*3fe0*/  UTCQMMA gdesc[UR24], gdesc[UR22], tmem[UR8], tmem[UR20], idesc[UR21], UP4 ;  /* 0x00ff1416180075ea */ /* 0x0005e2000a000308 */
[----:B------:R-:W-:Y:S01]  /*3ff0*/  UPLOP3.LUT UP4, UPT, UPT, UPT, UPT, 0x80, 0x8 ;  /* 0x000000000008789c */ /* 0x000fe20003f8f070 */
[----:B------:R2:W-:Y:S01]  /*4000*/  UTCBAR [UR7], URZ ;  /* 0x000000ff070073e9 */ /* 0x0005e200080000ff */
[----:B------:R-:W-:Y:S09]  /*4010*/  BRA.U UP0, `(.L_x_79) ;  /* 0xfffffffd00887547 */ /* 0x000ff2000b83ffff */
.L_x_76:
[----:B------:R-:W-:Y:S01]  /*4020*/  UIADD3 UR17, UPT, UPT, UR17, 0x1, URZ ;  /* 0x0000000111117890 */ /* 0x000fe2000fffe0ff */
[C---:B------:R-:W-:Y:S01]  /*4030*/  ISETP.NE.AND P0, PT, R10.reuse, 0x2, PT ;  /* 0x000000020a00780c */ /* 0x040fe20003f05270 */
[----:B------:R-:W-:Y:S02]  /*4040*/  UIADD3 UR9, UPT, UPT, UR9, 0x1d0, URZ ;  /* 0x000001d009097890 */ /* 0x000fe4000fffe0ff */
[----:B------:R-:W-:Y:S01]  /*4050*/  UISETP.NE.AND UP0, UPT, UR17, 0x4, UPT ;  /* 0x000000041100788c */ /* 0x000fe2000bf05270 */
[----:B-12---:R-:W-:Y:S02]  /*4060*/  SEL R0, RZ, 0x1, P0 ;  /* 0x00000001ff007807 */ /* 0x006fe40000000000 */
[----:B------:R-:W-:Y:S01]  /*4070*/  SEL R10, R10, RZ, P0 ;  /* 0x000000ff0a0a7207 */ /* 0x000fe20000000000 */
[----:B------:R-:W-:Y:S01]  /*4080*/  USEL UR4, URZ, 0x1, UP0 ;  /* 0x00000001ff047887 */ /* 0x000fe20008000000 */
[----:B------:R-:W-:Y:S01]  /*4090*/  LOP3.LUT R9, R9, R0, RZ, 0x3c, !PT ;  /* 0x0000000009097212 */ /* 0x000fe200078e3cff */
[----:B------:R-:W-:Y:S01]  /*40a0*/  USEL UR17, UR17, URZ, UP0 ;  /* 0x000000ff11117287 */ /* 0x000fe20008000000 */
[----:B------:R1:W-:Y:S03]  /*40b0*/  UTCBAR [UR9], URZ ;  /* 0x000000ff090073e9 */ /* 0x0003e600080000ff */
[----:B------:R-:W-:Y:S01]  /*40c0*/  LOP3.LUT R11, R11, UR4, RZ, 0x3c, !PT ;  /* 0x000000040b0b7c12 */ /* 0x000fe2000f8e3cff */
[----:B------:R-:W-:Y:S07]  /*40d0*/  @P1 BRA `(.L_x_80) ;  /* 0xfffffff800d81947 */ /* 0x000fee000383ffff */
[----:B------:R-:W2:Y:S01]  /*40e0*/  S2UR UR4, SR_CgaCtaId ;  /* 0x00000000000479c3 */ /* 0x000ea20000008800 */
[----:B------:R-:W-:Y:S01]  /*40f0*/  ELECT P0, URZ, PT ;  /* 0x0000000000ff782f */ /* 0x000fe20003800000 */
[----:B------:R-:W-:Y:S01]  /*4100*/  IMAD.MOV.U32 R0, RZ, RZ, 0x1 ;  /* 0x00000001ff007424 */ /* 0x000fe200078e00ff */
[----:B------:R-:W-:Y:S01]  /*4110*/  UIADD3 UR6, UPT, UPT, UR6, 0x1f0, URZ ;  /* 0x000001f006067890 */ /* 0x000fe2000fffe0ff */
[----:B------:R-:W-:Y:S01]  /*4120*/  SHF.L.U32 R3, R11, 0x1f, RZ ;  /* 0x0000001f0b037819 */ /* 0x000fe200000006ff */
[----:B------:R-:W-:-:S03]  /*4130*/  UMOV UR5, 0x40 ;  /* 0x0000004000057882 */ /* 0x000fc60000000000 */
[----:B------:R-:W-:Y:S01]  /*4140*/  UVIRTCOUNT.DEALLOC.SMPOOL 0x80 ;  /* 0x000000800000784c */ /* 0x000fe20000000000 */
[----:B--2---:R-:W-:Y:S02]  /*4150*/  ULEA UR4, UR4, UR5, 0x18 ;  /* 0x0000000504047291 */ /* 0x004fe4000f8ec0ff */
[----:B------:R-:W-:-:S07]  /*4160*/  ULEA UR5, UR17, UR6, 0x3 ;  /* 0x0000000611057291 */ /* 0x000fce000f8e18ff */
[----:B------:R2:W-:Y:S02]  /*4170*/  @P0 STS.U8 [UR4+0x1c], R0 ;  /* 0x00001c00ff000988 */ /* 0x0005e40008000004 */
[----:B------:R-:W3:Y:S02]  /*4180*/  SYNCS.PHASECHK.TRANS64.TRYWAIT P0, [UR5], R3 ;  /* 0x00000003ff0075a7 */ /* 0x000ee40008001105 */
[----:B--23--:R-:W-:Y:S05]  /*4190*/  @!P0 BRA `(.L_x_81) ;  /* 0x0000005800588947 */ /* 0x00cfea0003800000 */
.L_x_187:
[----:B------:R-:W-:-:S04]  /*41a0*/  UIADD3 UR7, UPT, UPT, UR17, 0x1, URZ ;  /* 0x0000000111077890 */ /* 0x000fc8000fffe0ff */
[----:B------:R-:W-:-:S04]  /*41b0*/  UISETP.NE.AND UP0, UPT, UR7, 0x4, UPT ;  /* 0x000000040700788c */ /* 0x000fc8000bf05270 */
[----:B------:R-:W-:Y:S02]  /*41c0*/  USEL UR8, URZ, 0x1, UP0 ;  /* 0x00000001ff087887 */ /* 0x000fe40008000000 */
[----:B------:R-:W-:-:S04]  /*41d0*/  USEL UR7, UR7, URZ, UP0 ;  /* 0x000000ff07077287 */ /* 0x000fc80008000000 */
[----:B------:R-:W-:Y:S01]  /*41e0*/  ULEA UR5, UR7, UR6, 0x3 ;  /* 0x0000000607057291 */ /* 0x000fe2000f8e18ff */
[----:B------:R-:W-:-:S04]  /*41f0*/  LOP3.LUT R2, R11, UR8, RZ, 0x3c, !PT ;  /* 0x000000080b027c12 */ /* 0x000fc8000f8e3cff */
[----:B--2---:R-:W-:-:S04]  /*4200*/  SHF.L.U32 R3, R2, 0x1f, RZ ;  /* 0x0000001f02037819 */ /* 0x004fc800000006ff */
[----:B------:R-:W2:Y:S02]  /*4210*/  SYNCS.PHASECHK.TRANS64.TRYWAIT P0, [UR5], R3 ;  /* 0x00000003ff0075a7 */ /* 0x000ea40008001105 */
[----:B--2---:R-:W-:Y:S05]  /*4220*/  @!P0 BRA `(.L_x_82) ;  /* 0x00000058004c8947 */ /* 0x004fea0003800000 */
.L_x_189:
        /* <DEDUP_REMOVED lines=9> */
.L_x_191:
[----:B------:R-:W-:-:S04]  /*42c0*/  UIADD3 UR7, UPT, UPT, UR7, 0x1, URZ ;  /* 0x0000000107077890 */ /* 0x000fc8000fffe0ff */
[----:B------:R-:W-:-:S04]  /*42d0*/  UISETP.NE.AND UP0, UPT, UR7, 0x4, UPT ;  /* 0x000000040700788c */ /* 0x000fc8000bf05270 */
[----:B------:R-:W-:Y:S02]  /*42e0*/  USEL UR5, URZ, 0x1, UP0 ;  /* 0x00000001ff057887 */ /* 0x000fe40008000000 */
[----:B------:R-:W-:-:S04]  /*42f0*/  USEL UR7, UR7, URZ, UP0 ;  /* 0x000000ff07077287 */ /* 0x000fc80008000000 */
[----:B------:R-:W-:Y:S01]  /*4300*/  ULEA UR7, UR7, UR6, 0x3 ;  /* 0x0000000607077291 */ /* 0x000fe2000f8e18ff */
[----:B--2---:R-:W-:-:S04]  /*4310*/  LOP3.LUT R3, R2, UR5, RZ, 0x3c, !PT ;  /* 0x0000000502037c12 */ /* 0x004fc8000f8e3cff */
[----:B------:R-:W-:-:S04]  /*4320*/  SHF.L.U32 R3, R3, 0x1f, RZ ;  /* 0x0000001f03037819 */ /* 0x000fc800000006ff */
[----:B------:R-:W2:Y:S02]  /*4330*/  SYNCS.PHASECHK.TRANS64.TRYWAIT P0, [UR7], R3 ;  /* 0x00000003ff0075a7 */ /* 0x000ea40008001107 */
[----:B--2---:R-:W-:Y:S05]  /*4340*/  @!P0 BRA `(.L_x_84) ;  /* 0x0000005800348947 */ /* 0x004fea0003800000 */
.L_x_193:
[----:B------:R-:W-:Y:S01]  /*4350*/  NOP ;  /* 0x0000000000007918 */ /* 0x000fe20000000000 */
[----:B--2---:R-:W2:Y:S01]  /*4360*/  LDS R0, [UR4+0x14] ;  /* 0x00001404ff007984 */ /* 0x004ea20008000800 */
[----:B------:R-:W-:Y:S01]  /*4370*/  ULOP3.LUT UR6, UR19, 0xffff, URZ, 0xc0, !UPT ;  /* 0x0000ffff13067892 */ /* 0x000fe2000f8ec0ff */
[----:B------:R-:W-:Y:S01]  /*4380*/  UMOV UR8, 0xffff ;  /* 0x0000ffff00087882 */ /* 0x000fe20000000000 */
[----:B------:R-:W-:Y:S02]  /*4390*/  UMOV UR5, 0x1 ;  /* 0x0000000100057882 */ /* 0x000fe40000000000 */
[----:B------:R-:W-:-:S04]  /*43a0*/  USHF.R.U32.HI UR6, URZ, 0x5, UR6 ;  /* 0x00000005ff067899 */ /* 0x000fc80008011606 */
[----:B------:R-:W-:Y:S02]  /*43b0*/  USHF.L.U32 UR8, UR8, UR6, URZ ;  /* 0x0000000608087299 */ /* 0x000fe400080006ff */
[----:B------:R-:W-:-:S04]  /*43c0*/  USHF.L.U32 UR5, UR5, UR6, URZ ;  /* 0x0000000605057299 */ /* 0x000fc800080006ff */
[----:B--2---:R-:W-:-:S04]  /*43d0*/  LOP3.LUT R0, R0, UR8, RZ, 0xc0, !PT ;  /* 0x0000000800007c12 */ /* 0x004fc8000f8ec0ff */
[----:B------:R-:W-:-:S13]  /*43e0*/  ISETP.NE.AND P0, PT, R0, UR8, PT ;  /* 0x0000000800007c0c */ /* 0x000fda000bf05270 */
[----:B------:R-:W-:Y:S05]  /*43f0*/  @P0 BRA `(.L_x_85) ;  /* 0x0000000000580947 */ /* 0x000fea0003800000 */
[----:B------:R-:W2:Y:S02]  /*4400*/  LDS R0, [UR4+0x18] ;  /* 0x00001804ff007984 */ /* 0x000ea40008000800 */
[----:B--2---:R-:W-:-:S04]  /*4410*/  LOP3.LUT R0, R0, UR5, RZ, 0xc0, !PT ;  /* 0x0000000500007c12 */ /* 0x004fc8000f8ec0ff */
[----:B------:R-:W-:-:S13]  /*4420*/  ISETP.NE.AND P0, PT, R0, UR5, PT ;  /* 0x0000000500007c0c */ /* 0x000fda000bf05270 */
[----:B------:R-:W-:Y:S05]  /*4430*/  @P0 BRA `(.L_x_86) ;  /* 0x00000000003c0947 */ /* 0x000fea0003800000 */
[----:B------:R-:W2:Y:S01]  /*4440*/  S2R R2, SR_LANEID ;  /* 0x0000000000027919 */ /* 0x000ea20000000000 */
[----:B------:R-:W-:Y:S01]  /*4450*/  ULOP3.LUT UR8, URZ, UR8, URZ, 0x33, !UPT ;  /* 0x00000008ff087292 */ /* 0x000fe2000f8e33ff */
[----:B------:R-:W-:Y:S01]  /*4460*/  LOP3.LUT R4, RZ, UR5, RZ, 0x33, !PT ;  /* 0x00000005ff047c12 */ /* 0x000fe2000f8e33ff */
[----:B------:R-:W-:Y:S02]  /*4470*/  VOTEU.ANY UR7, UPT, PT ;  /* 0x0000000000077886 */ /* 0x000fe400038e0100 */
[----:B------:R-:W-:Y:S01]  /*4480*/  UFLO.U32 UR7, UR7 ;  /* 0x00000007000772bd */ /* 0x000fe200080e0000 */
[----:B------:R-:W3:Y:S01]  /*4490*/  REDUX UR5, R4 ;  /* 0x00000000040573c4 */ /* 0x000ee20000000000 */
[----:B------:R-:W-:-:S06]  /*44a0*/  IMAD.U32 R0, RZ, RZ, UR8 ;  /* 0x00000008ff007e24 */ /* 0x000fcc000f8e00ff */
[----:B------:R1:W-:Y:S01]  /*44b0*/  UTCATOMSWS.AND URZ, UR8 ;  /* 0x0000000800ff79e3 */ /* 0x0003e20008000000 */
[----:B------:R-:W4:Y:S01]  /*44c0*/  REDUX UR6, R0 ;  /* 0x00000000000673c4 */ /* 0x000f220000000000 */
[----:B--2---:R-:W-:Y:S01]  /*44d0*/  ISETP.EQ.U32.AND P0, PT, R2, UR7, PT ;  /* 0x0000000702007c0c */ /* 0x004fe2000bf02070 */
[----:B---3--:R-:W-:Y:S01]  /*44e0*/  IMAD.U32 R2, RZ, RZ, UR5 ;  /* 0x00000005ff027e24 */ /* 0x008fe2000f8e00ff */
[----:B----4-:R-:W-:-:S11]  /*44f0*/  MOV R3, UR6 ;  /* 0x0000000600037c02 */ /* 0x010fd60008000f00 */
[----:B------:R1:W-:Y:S04]  /*4500*/  @P0 ATOMS.AND RZ, [UR4+0x14], R3 ;  /* 0x00001403ffff098c */ /* 0x0003e8000a800004 */
[----:B------:R1:W-:Y:S01]  /*4510*/  @P0 ATOMS.AND RZ, [UR4+0x18], R2 ;  /* 0x00001802ffff098c */ /* 0x0003e2000a800004 */
[----:B------:R-:W-:Y:S05]  /*4520*/  BRA `(.L_x_87) ;  /* 0x0000000000147947 */ /* 0x000fea0003800000 */
.L_x_86:
[----:B------:R-:W-:Y:S02]  /*4530*/  MOV R2, 0x4550 ;  /* 0x0000455000027802 */ /* 0x000fe40000000f00 */
[----:B-1--45:R-:W-:Y:S05]  /*4540*/  CALL.REL.NOINC `($__internal_0_$__cuda_sm10x_tcgen05_guardrail_trap_col_being_dealloced_not_returned_by_alloc) ;  /* 0x0000005800907944 */ /* 0x032fea0003c00000 */
[----:B------:R-:W-:Y:S05]  /*4550*/  BRA `(.L_x_87) ;  /* 0x0000000000087947 */ /* 0x000fea0003800000 */
.L_x_85:
[----:B------:R-:W-:Y:S02]  /*4560*/  MOV R2, 0x4580 ;  /* 0x0000458000027802 */ /* 0x000fe40000000f00 */
[----:B-1--45:R-:W-:Y:S05]  /*4570*/  CALL.REL.NOINC `($__internal_2_$__cuda_sm10x_tcgen05_guardrail_trap_unallocated_columns_being_dealloced) ;  /* 0x00000058009c7944 */ /* 0x032fea0003c00000 */
.L_x_87:
[----:B------:R-:W-:Y:S01]  /*4580*/  NOP ;  /* 0x0000000000007918 */ /* 0x000fe20000000000 */
[----:B-1----:R-:W-:Y:S05]  /*4590*/  EXIT ;  /* 0x000000000000794d */ /* 0x002fea0003800000 */
.L_x_69:
[----:B------:R-:W-:-:S09]  /*45a0*/  UISETP.NE.OR UP2, UPT, UR8, 0x3, !UP2 ;  /* 0x000000030800788c */ /* 0x000fd2000d745670 */
[----:B------:R-:W-:Y:S05]  /*45b0*/  BRA.U UP2, `(.L_x_88) ;  /* 0x0000000d02407547 */ /* 0x000fea000b800000 */
[----:B------:R-:W1:Y:S01]  /*45c0*/  LDC R0, c[0x0][0xb30] ;  /* 0x0002cc00ff007b82 */ /* 0x000e620000000800 */
[----:B------:R-:W2:Y:S01]  /*45d0*/  LDCU.64 UR8, c[0x0][0x888] ;  /* 0x00011100ff0877ac */ /* 0x000ea20008000a00 */
[----:B------:R-:W-:Y:S02]  /*45e0*/  HFMA2 R29, -RZ, RZ, 0, 0 ;  /* 0x00000000ff1d7431 */ /* 0x000fe400000001ff */
[----:B------:R-:W-:Y:S01]  /*45f0*/  IMAD.MOV.U32 R31, RZ, RZ, 0x1 ;  /* 0x00000001ff1f7424 */ /* 0x000fe200078e00ff */
[----:B------:R-:W-:Y:S01]  /*4600*/  MOV R23, 0x2000 ;  /* 0x0000200000177802 */ /* 0x000fe20000000f00 */
[----:B------:R-:W4:Y:S01]  /*4610*/  LDCU.64 UR4, c[0x0][0x890] ;  /* 0x00011200ff0477ac */ /* 0x000f220008000a00 */
[----:B------:R-:W-:Y:S01]  /*4620*/  IMAD.MOV.U32 R30, RZ, RZ, RZ ;  /* 0x000000ffff1e7224 */ /* 0x000fe200078e00ff */
[----:B------:R-:W3:Y:S01]  /*4630*/  LDC R19, c[0x0][0x370] ;  /* 0x0000dc00ff137b82 */ /* 0x000ee20000000800 */
[----:B------:R-:W-:Y:S01]  /*4640*/  UMOV UR7, 0x400 ;  /* 0x0000040000077882 */ /* 0x000fe20000000000 */
[----:B------:R-:W-:-:S02]  /*4650*/  UPLOP3.LUT UP1, UPT, UPT, UPT, UPT, 0x40, 0x4 ;  /* 0x000000000004789c */ /* 0x000fc40003f2e870 */
[----:B------:R-:W-:-:S04]  /*4660*/  ULEA UR7, UR37, UR7, 0x18 ;  /* 0x0000000725077291 */ /* 0x000fc8000f8ec0ff */
[----:B------:R-:W3:Y:S01]  /*4670*/  LDC R2, c[0x0][0xb0c] ;  /* 0x0002c300ff027b82 */ /* 0x000ee20000000800 */
[----:B------:R-:W-:Y:S02]  /*4680*/  UIADD3 UR13, UPT, UPT, UR7, 0x188, URZ ;  /* 0x00000188070d7890 */ /* 0x000fe4000fffe0ff */
[----:B--2---:R-:W-:Y:S02]  /*4690*/  UISETP.NE.U32.AND UP2, UPT, UR8, URZ, UPT ;  /* 0x000000ff0800728c */ /* 0x004fe4000bf45070 */
[----:B------:R-:W-:Y:S02]  /*46a0*/  UIADD3 UR17, UPT, UPT, UR7, 0x180, URZ ;  /* 0x0000018007117890 */ /* 0x000fe4000fffe0ff */
[----:B----4-:R-:W-:Y:S01]  /*46b0*/  UISETP.NE.U32.AND UP3, UPT, UR4, URZ, UPT ;  /* 0x000000ff0400728c */ /* 0x010fe2000bf65070 */
[----:B------:R-:W2:Y:S01]  /*46c0*/  LDC R18, c[0x0][0xb20] ;  /* 0x0002c800ff127b82 */ /* 0x000ea20000000800 */
[----:B-1----:R-:W-:Y:S01]  /*46d0*/  ISETP.NE.AND P1, PT, R0, 0x1, PT ;  /* 0x000000010000780c */ /* 0x002fe20003f25270 */
[----:B------:R-:W-:-:S02]  /*46e0*/  UISETP.NE.AND.EX UP2, UPT, UR9, URZ, UPT, UP2 ;  /* 0x000000ff0900728c */ /* 0x000fc4000bf45320 */
[----:B------:R-:W-:Y:S02]  /*46f0*/  UPRMT UR13, UR37, 0x654, UR13 ;  /* 0x00000654250d7896 */ /* 0x000fe4000800000d */
[----:B------:R-:W-:Y:S02]  /*4700*/  UISETP.NE.AND.EX UP3, UPT, UR5, URZ, UPT, UP3 ;  /* 0x000000ff0500728c */ /* 0x000fe4000bf65330 */
[----:B------:R-:W1:Y:S08]  /*4710*/  LDC.64 R32, c[0x0][0x348] ;  /* 0x0000d200ff207b82 */ /* 0x000e700000000a00 */
[----:B------:R-:W4:Y:S08]  /*4720*/  LDC.64 R16, c[0x0][0xb10] ;  /* 0x0002c400ff107b82 */ /* 0x000f300000000a00 */
[----:B------:R-:W1:Y:S08]  /*4730*/  LDC.64 R6, c[0x0][0xb18] ;  /* 0x0002c600ff067b82 */ /* 0x000e700000000a00 */
[----:B------:R-:W1:Y:S08]  /*4740*/  LDC.64 R4, c[0x0][0xb28] ;  /* 0x0002ca00ff047b82 */ /* 0x000e700000000a00 */
[----:B--23--:R-:W1:Y:S02]  /*4750*/  LDC R22, c[0x0][0x374] ;  /* 0x0000dd00ff167b82 */ /* 0x00ce640000000800 */
.L_x_97:
[C---:B------:R-:W-:Y:S02]  /*4760*/  LEA R0, R30.reuse, UR7, 0x3 ;  /* 0x000000071e007c11 */ /* 0x040fe4000f8e18ff */
[----:B------:R-:W-:Y:S02]  /*4770*/  SHF.L.U32 R3, R29, 0x1f, RZ ;  /* 0x0000001f1d037819 */ /* 0x000fe400000006ff */
[----:B------:R-:W-:Y:S02]  /*4780*/  LEA R24, R30, UR7, 0x4 ;  /* 0x000000071e187c11 */ /* 0x000fe4000f8e20ff */
[----:B--2---:R-:W2:Y:S02]  /*4790*/  SYNCS.PHASECHK.TRANS64.TRYWAIT P0, [R0+URZ+0x1b0], R3 ;  /* 0x0001b003000075a7 */ /* 0x004ea400080011ff */
[----:B--2---:R-:W-:Y:S05]  /*47a0*/  @!P0 BRA `(.L_x_89) ;  /* 0x0000005400348947 */ /* 0x004fea0003800000 */
.L_x_194:
[----:B------:R-:W-:Y:S01]  /*47b0*/  ISETP.GE.AND P0, PT, R72, 0x1, PT ;  /* 0x000000014800780c */ /* 0x000fe20003f06270 */
[----:B------:R-:W3:Y:S01]  /*47c0*/  LDS.128 R24, [R24+0x240] ;  /* 0x0002400018187984 */ /* 0x000ee20000000c00 */
[----:B--2---:R-:W-:Y:S01]  /*47d0*/  VIADD R0, R0, 0x1c0 ;  /* 0x000001c000007836 */ /* 0x004fe20000000000 */
[----:B------:R-:W-:Y:S01]  /*47e0*/  @!PT LDS RZ, [RZ] ;  /* 0x00000000fffff984 */ /* 0x000fe20000000800 */
[----:B------:R-:W-:Y:S01]  /*47f0*/  @!PT LDS RZ, [RZ] ;  /* 0x00000000fffff984 */ /* 0x000fe20000000800 */
[----:B------:R-:W-:Y:S01]  /*4800*/  @!PT LDS RZ, [RZ] ;  /* 0x00000000fffff984 */ /* 0x000fe20000000800 */
[----:B------:R-:W-:Y:S01]  /*4810*/  @!PT LDS RZ, [RZ] ;  /* 0x00000000fffff984 */ /* 0x000fe20000000800 */
[----:B------:R2:W-:Y:S06]  /*4820*/  MEMBAR.ALL.CTA ;  /* 0x0000000000007992 */ /* 0x0005ec0000008000 */
[----:B--2---:R-:W2:Y:S01]  /*4830*/  FENCE.VIEW.ASYNC.S ;  /* 0x00000000000073c6 */ /* 0x004ea20000000000 */
[----:B------:R-:W-:Y:S04]  /*4840*/  PRMT R0, RZ, 0x654, R0 ;  /* 0x00000654ff007816 */ /* 0x000fe80000000000 */
[----:B--2---:R2:W-:Y:S01]  /*4850*/  SYNCS.ARRIVE.TRANS64.RED.A1T0 RZ, [R0+URZ], RZ ;  /* 0x000000ff00ff79a7 */ /* 0x0045e200081004ff */
[----:B---3--:R-:W-:Y:S11]  /*4860*/  LOP3.LUT P3, RZ, R26, 0x1, RZ, 0xc0, !PT ;  /* 0x000000011aff7812 */ /* 0x008ff6000786c0ff */
[----:B------:R-:W-:Y:S02]  /*4870*/  @!UPT UIADD3 URZ, UPT, UPT, URZ, URZ, URZ ;  /* 0x000000fffffff290 */ /* 0x000fe4000fffe0ff */
[----:B------:R-:W-:Y:S02]  /*4880*/  @P3 MOV R13, R24 ;  /* 0x00000018000d3202 */ /* 0x000fe40000000f00 */
[----:B------:R-:W-:Y:S01]  /*4890*/  @P3 LOP3.LUT R8, R25, 0xffff, RZ, 0xc0, !PT ;  /* 0x0000ffff19083812 */ /* 0x000fe200078ec0ff */
[----:B--2---:R-:W-:Y:S06]  /*48a0*/  @!P0 BRA `(.L_x_90) ;  /* 0x0000000000a48947 */ /* 0x004fec0003800000 */
[----:B-1----:R-:W-:Y:S01]  /*48b0*/  IMAD.HI.U32 R35, R22, R7, RZ ;  /* 0x0000000716237227 */ /* 0x002fe200078e00ff */
[----:B------:R-:W-:Y:S02]  /*48c0*/  ISETP.NE.AND P0, PT, R6, 0x1, PT ;  /* 0x000000010600780c */ /* 0x000fe40003f05270 */
[----:B------:R-:W-:Y:S01]  /*48d0*/  ISETP.NE.AND P2, PT, R72, 0x1, PT ;  /* 0x000000014800780c */ /* 0x000fe20003f45270 */
[----:B----4-:R-:W-:Y:S01]  /*48e0*/  IMAD.HI.U32 R34, R19, R16, RZ ;  /* 0x0000001013227227 */ /* 0x010fe200078e00ff */
[----:B------:R-:W-:Y:S02]  /*48f0*/  SHF.R.U32.HI R35, RZ, R18, R35 ;  /* 0x00000012ff237219 */ /* 0x000fe40000011623 */
[----:B------:R-:W-:Y:S01]  /*4900*/  ISETP.NE.AND P4, PT, R2, 0x1, PT ;  /* 0x000000010200780c */ /* 0x000fe20003f85270 */
[----:B------:R-:W-:Y:S01]  /*4910*/  IMAD.HI.U32 R36, R13, R16, RZ ;  /* 0x000000100d247227 */ /* 0x000fe200078e00ff */
[----:B------:R-:W-:Y:S02]  /*4920*/  SHF.R.U32.HI R34, RZ, R17, R34 ;  /* 0x00000011ff227219 */ /* 0x000fe40000011622 */
[----:B------:R-:W-:Y:S01]  /*4930*/  SEL R3, R22, R35, !P0 ;  /* 0x0000002316037207 */ /* 0x000fe20004000000 */
[C---:B------:R-:W-:Y:S01]  /*4940*/  IMAD.HI.U32 R35, R8.reuse, R7, RZ ;  /* 0x0000000708237227 */ /* 0x040fe200078e00ff */
[----:B------:R-:W-:Y:S02]  /*4950*/  SEL R11, R19, R34, !P4 ;  /* 0x00000022130b7207 */ /* 0x000fe40006000000 */
[----:B------:R-:W-:Y:S01]  /*4960*/  SHF.R.U32.HI R36, RZ, R17, R36 ;  /* 0x00000011ff247219 */ /* 0x000fe20000011624 */
[----:B------:R-:W-:Y:S01]  /*4970*/  IMAD.HI.U32 R38, R3, R4, RZ ;  /* 0x0000000403267227 */ /* 0x000fe200078e00ff */
[----:B------:R-:W-:Y:S03]  /*4980*/  SHF.R.U32.HI R35, RZ, R18, R35 ;  /* 0x00000012ff237219 */ /* 0x000fe60000011623 */
[----:B------:R-:W-:Y:S01]  /*4990*/  IMAD.HI.U32 R34, R11, R4, RZ ;  /* 0x000000040b227227 */ /* 0x000fe200078e00ff */
[----:B------:R-:W-:Y:S02]  /*49a0*/  @P2 SHF.R.U32.HI R3, RZ, R5, R38 ;  /* 0x00000005ff032219 */ /* 0x000fe40000011626 */
[----:B------:R-:W-:Y:S02]  /*49b0*/  SEL R9, R8, R35, !P0 ;  /* 0x0000002308097207 */ /* 0x000fe40004000000 */
[----:B------:R-:W-:Y:S01]  /*49c0*/  @P2 SHF.R.U32.HI R11, RZ, R5, R34 ;  /* 0x00000005ff0b2219 */ /* 0x000fe20000011622 */
[C---:B------:R-:W-:Y:S01]  /*49d0*/  IMAD R10, R72.reuse, R3, RZ ;  /* 0x00000003480a7224 */ /* 0x040fe200078e02ff */
[----:B------:R-:W-:Y:S01]  /*49e0*/  SEL R3, R13, R36, !P4 ;  /* 0x000000240d037207 */ /* 0x000fe20006000000 */
[C---:B------:R-:W-:Y:S03]  /*49f0*/  IMAD.HI.U32 R14, R9.reuse, R4, RZ ;  /* 0x00000004090e7227 */ /* 0x040fe600078e00ff */
[----:B------:R-:W-:Y:S01]  /*4a00*/  ISETP.GE.AND P0, PT, R9, R10, PT ;  /* 0x0000000a0900720c */ /* 0x000fe20003f06270 */
[C---:B------:R-:W-:Y:S01]  /*4a10*/  IMAD R12, R72.reuse, R11, RZ ;  /* 0x0000000b480c7224 */ /* 0x040fe200078e02ff */
[-C--:B------:R-:W-:Y:S04]  /*4a20*/  SHF.R.U32.HI R14, RZ, R5.reuse, R14 ;  /* 0x00000005ff0e7219 */ /* 0x080fe8000001160e */
[----:B------:R-:W-:Y:S02]  /*4a30*/  ISETP.GE.OR P0, PT, R3, R12, P0 ;  /* 0x0000000c0300720c */ /* 0x000fe40000706670 */
[----:B------:R-:W-:Y:S05]  /*4a40*/  SEL R15, R9, R14, !P2 ;  /* 0x0000000e090f7207 */ /* 0x000fea0005000000 */
[----:B------:R-:W-:Y:S04]  /*4a50*/  IMAD.MOV R14, RZ, RZ, -R15 ;  /* 0x000000ffff0e7224 */ /* 0x000fe800078e0a0f */
[----:B------:R-:W-:Y:S02]  /*4a60*/  IMAD R14, R72, R14, R9 ;  /* 0x0000000e480e7224 */ /* 0x000fe400078e0209 */
[C---:B------:R-:W-:Y:S05]  /*4a70*/  @!P0 IMAD.HI.U32 R10, R3.reuse, R4, RZ ;  /* 0x00000004030a8227 */ /* 0x040fea00078e00ff */
[----:B------:R-:W-:Y:S04]  /*4a80*/  @!P0 SHF.R.U32.HI R10, RZ, R5, R10 ;  /* 0x00000005ff0a8219 */ /* 0x000fe8000001160a */
[----:B------:R-:W-:Y:S01]  /*4a90*/  @!P0 SEL R0, R3, R10, !P2 ;  /* 0x0000000a03008207 */ /* 0x000fe20005000000 */
[----:B------:R-:W-:Y:S03]  /*4aa0*/  IMAD.MOV R10, RZ, RZ, -R3 ;  /* 0x000000ffff0a7224 */ /* 0x000fe600078e0a03 */
[----:B------:R-:W-:Y:S01]  /*4ab0*/  @!P0 IADD3 R15, PT, PT, R15, -R0, RZ ;  /* 0x800000000f0f8210 */ /* 0x000fe20007ffe0ff */
[----:B------:R-:W-:Y:S01]  /*4ac0*/  @!P0 IMAD R0, R11, R14, R0 ;  /* 0x0000000e0b008224 */ /* 0x000fe200078e0200 */
[----:B------:R-:W-:Y:S01]  /*4ad0*/  IADD3 R11, PT, PT, -R9, RZ, RZ ;  /* 0x000000ff090b7210 */ /* 0x000fe20007ffe1ff */
[----:B------:R-:W-:Y:S02]  /*4ae0*/  IMAD R13, R2, R10, R13 ;  /* 0x0000000a020d7224 */ /* 0x000fe400078e020d */
[----:B------:R-:W-:Y:S02]  /*4af0*/  @!P0 IMAD R9, R15, R72, R3 ;  /* 0x000000480f098224 */ /* 0x000fe400078e0203 */
[----:B------:R-:W-:Y:S02]  /*4b00*/  @!P0 IMAD.MOV.U32 R3, RZ, RZ, R0 ;  /* 0x000000ffff038224 */ /* 0x000fe400078e0000 */
[----:B------:R-:W-:Y:S02]  /*4b10*/  IMAD R8, R6, R11, R8 ;  /* 0x0000000b06087224 */ /* 0x000fe400078e0208 */
[----:B------:R-:W-:Y:S02]  /*4b20*/  IMAD R13, R3, R2, R13 ;  /* 0x00000002030d7224 */ /* 0x000fe400078e020d */
[----:B------:R-:W-:Y:S02]  /*4b30*/  IMAD R8, R9, R6, R8 ;  /* 0x0000000609087224 */ /* 0x000fe400078e0208 */
.L_x_90:
[----:B------:R-:W-:Y:S05]  /*4b40*/  BRA.U UP1, `(.L_x_91) ;  /* 0x0000000101107547 */ /* 0x000fea000b800000 */
[----:B------:R-:W-:Y:S04]  /*4b50*/  MOV R0, UR6 ;  /* 0x0000000600007c02 */ /* 0x000fe80008000f00 */
[----:B------:R-:W-:Y:S04]  /*4b60*/  SHF.L.U32 R3, R0, 0x1f, RZ ;  /* 0x0000001f00037819 */ /* 0x000fe800000006ff */
[----:B------:R-:W2:Y:S02]  /*4b70*/  SYNCS.PHASECHK.TRANS64.TRYWAIT P0, [UR7+0x1a8], R3 ;  /* 0x0001a803ff0075a7 */ /* 0x000ea40008001107 */
[----:B--2---:R-:W-:Y:S05]  /*4b80*/  @!P0 BRA `(.L_x_92) ;  /* 0x0000005000508947 */ /* 0x004fea0003800000 */
.L_x_91:
[----:B------:R-:W-:Y:S02]  /*4b90*/  R2UR UR19, R21 ;  /* 0x00000000151372ca */ /* 0x000fe400000e0000 */
[----:B------:R-:W-:Y:S02]  /*4ba0*/  R2UR UR18, R20 ;  /* 0x00000000141272ca */ /* 0x000fe400000e0000 */
[----:B------:R-:W-:Y:S02]  /*4bb0*/  ISETP.NE.U32.AND P2, PT, RZ, UR4, PT ;  /* 0x00000004ff007c0c */ /* 0x000fe4000bf45070 */
[----:B------:R-:W-:Y:S02]  /*4bc0*/  SHF.L.U32 R12, R31, 0x1f, RZ ;  /* 0x0000001f1f0c7819 */ /* 0x000fe400000006ff */
[----:B------:R-:W-:Y:S05]  /*4bd0*/  ISETP.NE.AND.EX P2, PT, RZ, UR5, PT, P2 ;  /* 0x00000005ff007c0c */ /* 0x000fea000bf45320 */
[----:B------:R-:W-:Y:S02]  /*4be0*/  USHF.L.U32 UR19, UR19, 0x7, URZ ;  /* 0x0000000713137899 */ /* 0x000fe400080006ff */
[----:B------:R-:W-:Y:S01]  /*4bf0*/  USHF.L.U32 UR18, UR18, 0x7, URZ ;  /* 0x0000000712127899 */ /* 0x000fe200080006ff */
[----:B------:R-:W-:Y:S11]  /*4c00*/  BRA.U !UP3, `(.L_x_93) ;  /* 0x000000010b347547 */ /* 0x000ff6000b800000 */
[----:B------:R-:W-:Y:S01]  /*4c10*/  UPLOP3.LUT UP0, UPT, UPT, UPT, UP2, 0x80, 0x8 ;  /* 0x000000000008789c */ /* 0x000fe20003f0f020 */
[----:B--2---:R-:W-:Y:S02]  /*4c20*/  HFMA2 R0, -RZ, RZ, 0, 5.9604644775390625e-08 ;  /* 0x00000001ff007431 */ /* 0x004fe400000001ff */
[----:B------:R-:W-:Y:S03]  /*4c30*/  IMAD.MOV.U32 R171, RZ, RZ, 0x1 ;  /* 0x00000001ffab7424 */ /* 0x000fe600078e00ff */
[----:B------:R-:W-:Y:S05]  /*4c40*/  PLOP3.LUT P0, PT, PT, PT, UP0, 0x80, 0x8 ;  /* 0x000000000008781c */ /* 0x000fea0003f0f008 */
[----:B------:R-:W2:Y:S01]  /*4c50*/  @UP0 LDCU.64 UR10, c[0x0][0x888] ;  /* 0x00011100ff0a07ac */ /* 0x000ea20008000a00 */
[----:B------:R-:W-:Y:S07]  /*4c60*/  @UP0 UIMAD UR8, UR36, UR4, URZ ;  /* 0x00000004240802a4 */ /* 0x000fee000f8e02ff */
[----:B------:R-:W-:Y:S01]  /*4c70*/  @!P0 PRMT R171, R0, 0x7610, R171 ;  /* 0x0000761000ab8816 */ /* 0x000fe200000000ab */
[----:B--2---:R-:W-:Y:S03]  /*4c80*/  @UP0 UIMAD.WIDE UR10, UR8, 0x4, UR10 ;  /* 0x00000004080a08a5 */ /* 0x004fe6000f8e020a */
[----:B------:R-:W2:Y:S03]  /*4c90*/  @!UP0 LDCU UR8, c[0x0][0x880] ;  /* 0x00011000ff0887ac */ /* 0x000ea60008000800 */
[----:B------:R-:W-:Y:S01]  /*4ca0*/  IMAD.U32 R10, RZ, RZ, UR10 ;  /* 0x0000000aff0a7e24 */ /* 0x000fe2000f8e00ff */
[----:B------:R-:W-:Y:S05]  /*4cb0*/  MOV R11, UR11 ;  /* 0x0000000b000b7c02 */ /* 0x000fea0008000f00 */
[----:B-----5:R3:W5:Y:S02]  /*4cc0*/  @P0 LDG.E R81, desc[UR46][R10.64] ;  /* 0x0000002e0a510981 */ /* 0x020764000c1e1900 */
[----:B--23--:R-:W-:Y:S07]  /*4cd0*/  @!P0 IMAD.U32 R81, RZ, RZ, UR8 ;  /* 0x00000008ff518e24 */ /* 0x00cfee000f8e00ff */
.L_x_93:
[----:B-----5:R-:W-:Y:S01]  /*4ce0*/  @!P2 FSETP.EQ.AND P0, PT, R81, RZ, PT ;  /* 0x000000ff5100a20b */ /* 0x020fe20003f02000 */
[----:B------:R-:W-:Y:S01]  /*4cf0*/  @!UPT UIADD3 URZ, UPT, UPT, URZ, URZ, URZ ;  /* 0x000000fffffff290 */ /* 0x000fe2000fffe0ff */
[----:B------:R-:W-:Y:S11]  /*4d00*/  @!P2 BRA `(.L_x_94) ;  /* 0x000000000014a947 */ /* 0x000ff60003800000 */
[----:B------:R-:W-:Y:S02]  /*4d10*/  LOP3.LUT P2, RZ, R171, 0xff, RZ, 0xc0, !PT ;  /* 0x000000ffabff7812 */ /* 0x000fe4000784c0ff */
[----:B------:R-:W-:Y:S04]  /*4d20*/  PLOP3.LUT P0, PT, PT, PT, UP0, 0x80, 0x8 ;  /* 0x000000000008781c */ /* 0x000fe80003f0f008 */
[----:B------:R-:W-:Y:S07]  /*4d30*/  PLOP3.LUT P0, PT, P0, PT, PT, 0x8, 0x80 ;  /* 0x000000000080781c */ /* 0x000fee000070e170 */
[----:B------:R-:W-:Y:S11]  /*4d40*/  @P2 FSETP.EQ.AND P0, PT, R81, RZ, PT ;  /* 0x000000ff5100220b */ /* 0x000ff60003f02000 */
[----:B------:R-:W-:Y:S02]  /*4d50*/  @!UPT UIADD3 URZ, UPT, UPT, URZ, URZ, URZ ;  /* 0x000000fffffff290 */ /* 0x000fe4000fffe0ff */
.L_x_94:
[----:B------:R-:W3:Y:S01]  /*4d60*/  SYNCS.PHASECHK.TRANS64.TRYWAIT P2, [UR7+0x190], R12 ;  /* 0x0001900cff0075a7 */ /* 0x000ee20008041107 */
[----:B------:R-:W-:Y:S04]  /*4d70*/  ELECT P4, URZ, PT ;  /* 0x0000000000ff782f */ /* 0x000fe80003880000 */
[----:B------:R-:W-:Y:S11]  /*4d80*/  PLOP3.LUT P4, PT, P0, P4, PT, 0xf2, 0x2f ;  /* 0x00000000002f781c */ /* 0x000ff60000789e72 */
[----:B------:R-:W-:Y:S02]  /*4d90*/  @!UPT UIADD3 URZ, UPT, UPT, URZ, URZ, URZ ;  /* 0x000000fffffff290 */ /* 0x000fe4000fffe0ff */
[----:B-1----:R-:W-:Y:S05]  /*4da0*/  @!P4 IADD3 R21, P0, PT, R32, 0x580, RZ ;  /* 0x000005802015c810 */ /* 0x002fea0007f1e0ff */
[----:B------:R-:W-:Y:S01]  /*4db0*/  @!P4 IMAD.X R20, RZ, RZ, R33, P0 ;  /* 0x000000ffff14c224 */ /* 0x000fe200000e0621 */
[----:B---3--:R-:W-:Y:S07]  /*4dc0*/  @!P2 BRA `(.L_x_95) ;  /* 0x0000004c00d8a947 */ /* 0x008fee0003800000 */
.L_x_197:
[----:B------:R-:W3:Y:S01]  /*4dd0*/  LDC.64 R14, c[0x0][0xb10] ;  /* 0x0002c400ff0e7b82 */ /* 0x000ee20000000a00 */
[----:B------:R-:W-:Y:S01]  /*4de0*/  @!P4 R2UR UR8, R20 ;  /* 0x000000001408c2ca */ /* 0x000fe200000e0000 */
[----:B------:R-:W-:Y:S01]  /*4df0*/  VOTEU.ALL UP1, P4 ;  /* 0x0000000000ff7886 */ /* 0x000fe20002020000 */
[----:B------:R-:W-:Y:S01]  /*4e00*/  @!P4 R2UR UR9, R21 ;  /* 0x000000001509c2ca */ /* 0x000fe200000e0000 */
[----:B------:R-:W-:Y:S01]  /*4e10*/  UMOV UR10, 0x0 ;  /* 0x00000000000a7882 */ /* 0x000fe20000000000 */
[----:B------:R-:W-:Y:S03]  /*4e20*/  UMOV UR11, 0x10000000 ;  /* 0x10000000000b7882 */ /* 0x000fe60000000000 */
[----:B------:R-:W5:Y:S01]  /*4e30*/  LDC.64 R10, c[0x0][0xb18] ;  /* 0x0002c600ff0a7b82 */ /* 0x000f620000000a00 */
[----:B------:R-:W-:Y:S01]  /*4e40*/  @!UP1 UIADD3 UR16, UPT, UPT, UR7, 0x400, URZ ;  /* 0x0000040007109890 */ /* 0x000fe2000fffe0ff */
[----:B------:R-:W-:Y:S01]  /*4e50*/  @P3 SHF.R.U32.HI R28, RZ, 0x10, R25 ;  /* 0x00000010ff1c3819 */ /* 0x000fe20000011619 */
[----:B------:R-:W-:Y:S01]  /*4e60*/  VOTEU.ALL UP1, P4 ;  /* 0x0000000000ff7886 */ /* 0x000fe20002020000 */
[----:B------:R-:W-:Y:S01]  /*4e70*/  UMOV UR20, UR36 ;  /* 0x0000002400147c82 */ /* 0x000fe20008000000 */
[----:B------:R-:W-:Y:S03]  /*4e80*/  VIADD R30, R30, 0x1 ;  /* 0x000000011e1e7836 */ /* 0x000fe60000000000 */
[----:B--2---:R-:W2:Y:S01]  /*4e90*/  @!P1 LDC R0, c[0x0][0xb20] ;  /* 0x0002c800ff009b82 */ /* 0x004ea20000000800 */
[----:B------:R-:W-:Y:S01]  /*4ea0*/  IMAD.U32 R21, RZ, RZ, UR8 ;  /* 0x00000008ff157e24 */ /* 0x000fe2000f8e00ff */
[----:B------:R-:W-:Y:S06]  /*4eb0*/  UPRMT UR8, UR37, 0x654, UR17 ;  /* 0x0000065425087896 */ /* 0x000fec0008000011 */
[----:B-1----:R-:W1:Y:S01]  /*4ec0*/  @!P1 LDC R3, c[0x0][0xb0c] ;  /* 0x0002c300ff039b82 */ /* 0x002e620000000800 */
[----:B------:R-:W-:Y:S01]  /*4ed0*/  IMAD.U32 R20, RZ, RZ, UR9 ;  /* 0x00000009ff147e24 */ /* 0x000fe2000f8e00ff */
[----:B------:R-:W-:Y:S04]  /*4ee0*/  @!P4 R2UR UR15, R21 ;  /* 0x00000000150fc2ca */ /* 0x000fe800000e0000 */
[----:B------:R-:W-:Y:S01]  /*4ef0*/  @!P4 R2UR UR14, R20 ;  /* 0x00000000140ec2ca */ /* 0x000fe200000e0000 */
[----:B------:R-:W-:Y:S11]  /*4f00*/  @!P4 IMAD.MOV.U32 R20, RZ, RZ, 0x2000 ;  /* 0x00002000ff14c424 */ /* 0x000ff600078e00ff */
[----:B------:R-:W-:Y:S01]  /*4f10*/  @!UPT UIADD3 URZ, UPT, UPT, URZ, URZ, URZ ;  /* 0x000000fffffff290 */ /* 0x000fe2000fffe0ff */
[----:B------:R1:W-:Y:S01]  /*4f20*/  @!UP1 UTMALDG.3D [UR16], [UR14], desc[UR10] ;  /* 0x00000a100e0095b4 */ /* 0x0003e20008011000 */
[----:B------:R1:W-:Y:S02]  /*4f30*/  @!P4 SYNCS.ARRIVE.TRANS64.RED.A0TR RZ, [UR7+0x180], R20 ;  /* 0x00018014ffffc9a7 */ /* 0x0003e40008300407 */
[----:B-1----:R-:W-:Y:S01]  /*4f40*/  @!P1 ISETP.NE.AND P2, PT, R3, 0x1, PT ;  /* 0x000000010300980c */ /* 0x002fe20003f45270 */
[C---:B---3--:R-:W-:Y:S01]  /*4f50*/  @!P1 IMAD.HI.U32 R14, R13.reuse, R14, RZ ;  /* 0x0000000e0d0e9227 */ /* 0x048fe200078e00ff */
[----:B-----5:R-:W-:Y:S03]  /*4f60*/  @!P1 ISETP.NE.AND P0, PT, R10, 0x1, PT ;  /* 0x000000010a00980c */ /* 0x020fe60003f05270 */
[C---:B------:R-:W-:Y:S01]  /*4f70*/  @!P1 IMAD.HI.U32 R11, R8.reuse, R11, RZ ;  /* 0x0000000b080b9227 */ /* 0x040fe200078e00ff */
[----:B------:R-:W-:Y:S04]  /*4f80*/  @!P1 SHF.R.U32.HI R14, RZ, R15, R14 ;  /* 0x0000000fff0e9219 */ /* 0x000fe8000001160e */
[----:B--2---:R-:W-:Y:S01]  /*4f90*/  @!P1 SHF.R.U32.HI R9, RZ, R0, R11 ;  /* 0x00000000ff099219 */ /* 0x004fe2000001160b */
[----:B------:R-:W-:Y:S01]  /*4fa0*/  SYNCS.ARRIVE.TRANS64.RED.A1T0 RZ, [UR8], RZ ;  /* 0x000000ffffff79a7 */ /* 0x000fe20008100408 */
[----:B------:R-:W-:Y:S02]  /*4fb0*/  @!P1 SEL R14, R13, R14, !P2 ;  /* 0x0000000e0d0e9207 */ /* 0x000fe40005000000 */
[----:B------:R-:W-:Y:S01]  /*4fc0*/  @!P1 SEL R9, R8, R9, !P0 ;  /* 0x0000000908099207 */ /* 0x000fe20004000000 */
[----:B------:R-:W1:Y:S04]  /*4fd0*/  SYNCS.PHASECHK.TRANS64.TRYWAIT P5, [UR7+0x198], R12 ;  /* 0x0001980cff0075a7 */ /* 0x000e6800080a1107 */
[----:B------:R-:W-:Y:S02]  /*4fe0*/  @!P1 IMAD.IADD R0, R9, 0x1, -R14 ;  /* 0x0000000109009824 */ /* 0x000fe400078e0a0e */
[----:B------:R-:W-:Y:S02]  /*4ff0*/  @!P1 IMAD.IADD R9, R14, 0x1, -R9 ;  /* 0x000000010e099824 */ /* 0x000fe400078e0a09 */
[----:B------:R-:W-:Y:S02]  /*5000*/  @!P1 IMAD R13, R0, R3, R13 ;  /* 0x00000003000d9224 */ /* 0x000fe400078e020d */
[----:B------:R-:W-:Y:S01]  /*5010*/  @!P1 IMAD R8, R9, R10, R8 ;  /* 0x0000000a09089224 */ /* 0x000fe200078e0208 */
[----:B-1----:R-:W-:Y:S06]  /*5020*/  @!P5 BRA `(.L_x_96) ;  /* 0x0000004c0058d947 */ /* 0x002fec0003800000 */
.L_x_199:
[----:B-1----:R-:W-:Y:S01]  /*5030*/  @!P4 IADD3 R3, P0, PT, R32, 0x580, RZ ;  /* 0x000005802003c810 */ /* 0x002fe20007f1e0ff */
[----:B------:R-:W-:Y:S01]  /*5040*/  VOTEU.ALL UP1, P4 ;  /* 0x0000000000ff7886 */ /* 0x000fe20002020000 */
[----:B------:R-:W-:Y:S01]  /*5050*/  UMOV UR20, 0x0 ;  /* 0x0000000000147882 */ /* 0x000fe20000000000 */
[----:B------:R-:W-:Y:S01]  /*5060*/  UMOV UR21, 0x10000000 ;  /* 0x1000000000157882 */ /* 0x000fe20000000000 */
[----:B------:R-:W-:Y:S01]  /*5070*/  @!P4 R2UR UR9, R3 ;  /* 0x000000000309c2ca */ /* 0x000fe200000e0000 */
[----:B------:R-:W-:Y:S01]  /*5080*/  @!P4 IMAD.X R0, RZ, RZ, R33, P0 ;  /* 0x000000ffff00c224 */ /* 0x000fe200000e0621 */
[----:B------:R-:W-:Y:S01]  /*5090*/  @!UP1 UIADD3 UR10, UPT, UPT, UR18, 0x40, URZ ;  /* 0x00000040120a9890 */ /* 0x000fe2000fffe0ff */
[----:B------:R-:W-:Y:S01]  /*50a0*/  ISETP.NE.AND P0, PT, R30, 0x2, PT ;  /* 0x000000021e00780c */ /* 0x000fe20003f05270 */
[----:B------:R-:W-:Y:S01]  /*50b0*/  UMOV UR11, UR19 ;  /* 0x00000013000b7c82 */ /* 0x000fe20008000000 */
[----:B------:R-:W-:Y:S01]  /*50c0*/  UMOV UR12, UR36 ;  /* 0x00000024000c7c82 */ /* 0x000fe20008000000 */
[----:B------:R-:W-:Y:S01]  /*50d0*/  @!P4 R2UR UR8, R0 ;  /* 0x000000000008c2ca */ /* 0x000fe200000e0000 */
[----:B------:R-:W-:Y:S01]  /*50e0*/  IMAD.IADD R20, R8, 0x1, R147 ;  /* 0x0000000108147824 */ /* 0x000fe200078e0293 */
[----:B------:R-:W-:Y:S01]  /*50f0*/  @P3 R2UR UR36, R28 ;  /* 0x000000001c2432ca */ /* 0x000fe200000e0000 */
[----:B------:R-:W-:Y:S01]  /*5100*/  IMAD.IADD R21, R13, 0x1, R170 ;  /* 0x000000010d157824 */ /* 0x000fe200078e02aa */
[----:B------:R-:W-:Y:S02]  /*5110*/  SEL R0, RZ, 0x1, P0 ;  /* 0x00000001ff007807 */ /* 0x000fe40000000000 */
[----:B------:R-:W-:Y:S01]  /*5120*/  LOP3.LUT R31, R31, 0x1, RZ, 0x3c, !PT ;  /* 0x000000011f1f7812 */ /* 0x000fe200078e3cff */
[----:B------:R-:W-:Y:S01]  /*5130*/  IMAD.U32 R10, RZ, RZ, UR9 ;  /* 0x00000009ff0a7e24 */ /* 0x000fe2000f8e00ff */
[----:B------:R-:W-:Y:S01]  /*5140*/  @!UP1 UIADD3 UR9, UPT, UPT, UR7, 0x188, URZ ;  /* 0x0000018807099890 */ /* 0x000fe2000fffe0ff */
[----:B------:R-:W-:Y:S02]  /*5150*/  LOP3.LUT R29, R29, R0, RZ, 0x3c, !PT ;  /* 0x000000001d1d7212 */ /* 0x000fe400078e3cff */
[----:B------:R-:W-:Y:S02]  /*5160*/  SEL R30, R30, RZ, P0 ;  /* 0x000000ff1e1e7207 */ /* 0x000fe40000000000 */
[----:B------:R-:W-:Y:S01]  /*5170*/  IMAD.U32 R11, RZ, RZ, UR8 ;  /* 0x00000008ff0b7e24 */ /* 0x000fe2000f8e00ff */
[----:B------:R-:W-:Y:S01]  /*5180*/  @!P4 R2UR UR14, R10 ;  /* 0x000000000a0ec2ca */ /* 0x000fe200000e0000 */
[----:B------:R-:W-:Y:S01]  /*5190*/  @!UP1 UIADD3 UR8, UPT, UPT, UR7, 0x2400, URZ ;  /* 0x0000240007089890 */ /* 0x000fe2000fffe0ff */
[----:B------:R-:W-:Y:S02]  /*51a0*/  VOTEU.ALL UP1, P4 ;  /* 0x0000000000ff7886 */ /* 0x000fe40002020000 */
[----:B------:R-:W-:Y:S11]  /*51b0*/  @!P4 R2UR UR15, R11 ;  /* 0x000000000b0fc2ca */ /* 0x000ff600000e0000 */
[----:B------:R-:W-:Y:S02]  /*51c0*/  @!UPT UIADD3 URZ, UPT, UPT, URZ, URZ, URZ ;  /* 0x000000fffffff290 */ /* 0x000fe4000fffe0ff */
[----:B------:R2:W-:Y:S01]  /*51d0*/  @!UP1 UTMALDG.3D [UR8], [UR14], desc[UR20] ;  /* 0x000014080e0095b4 */ /* 0x0005e20008011000 */
[----:B------:R2:W-:Y:S01]  /*51e0*/  @!P4 SYNCS.ARRIVE.TRANS64.RED.A0TR RZ, [UR7+0x188], R23 ;  /* 0x00018817ffffc9a7 */ /* 0x0005e20008300407 */
[----:B------:R-:W-:Y:S01]  /*51f0*/  UPLOP3.LUT UP1, UPT, UPT, UPT, UPT, 0x80, 0x8 ;  /* 0x000000000008789c */ /* 0x000fe20003f2f070 */
[----:B------:R-:W-:Y:S01]  /*5200*/  SYNCS.ARRIVE.TRANS64.RED.A1T0 RZ, [UR13], RZ ;  /* 0x000000ffffff79a7 */ /* 0x000fe2000810040d */
[----:B------:R-:W-:Y:S09]  /*5210*/  @P3 BRA `(.L_x_97) ;  /* 0xfffffff400503947 */ /* 0x000ff2000383ffff */
[----:B------:R-:W-:-:S04]  /*5220*/  SHF.L.U32 R3, R31, 0x1f, RZ ;  /* 0x0000001f1f037819 */ /* 0x000fc800000006ff */
[----:B------:R-:W1:Y:S02]  /*5230*/  SYNCS.PHASECHK.TRANS64.TRYWAIT P0, [UR7+0x190], R3 ;  /* 0x00019003ff0075a7 */ /* 0x000e640008001107 */
[----:B-1----:R-:W-:Y:S05]  /*5240*/  @!P0 BRA `(.L_x_98) ;  /* 0x0000004800e88947 */ /* 0x002fea0003800000 */
.L_x_201:
[----:B-1----:R-:W-:-:S07]  /*5250*/  MOV R0, UR7 ;  /* 0x0000000700007c02 */ /* 0x002fce0008000f00 */
.L_x_99:
[----:B-1----:R-:W-:-:S04]  /*5260*/  SHF.L.U32 R3, R31, 0x1f, RZ ;  /* 0x0000001f1f037819 */ /* 0x002fc800000006ff */
[----:B------:R1:W3:Y:S03]  /*5270*/  SYNCS.PHASECHK.TRANS64.TRYWAIT P0, [R0+URZ+0x198], R3 ;  /* 0x00019803000075a7 */ /* 0x0002e600080011ff */
[----:B---3--:R-:W-:Y:S05]  /*5280*/  @!P0 NANOSLEEP.SYNCS 0x989680 ;  /* 0x009896800000895d */ /* 0x008fea0003900000 */
[----:B------:R-:W3:Y:S02]  /*5290*/  @!P0 SYNCS.PHASECHK.TRANS64 P0, [R0+URZ+0x198], R3 ;  /* 0x00019803000085a7 */ /* 0x000ee400080010ff */
[----:B--23--:R-:W-:Y:S05]  /*52a0*/  @P0 EXIT ;  /* 0x000000000000094d */ /* 0x00cfea0003800000 */
[----:B------:R-:W-:Y:S05]  /*52b0*/  BRA `(.L_x_99) ;  /* 0xfffffffc00e87947 */ /* 0x000fea000383ffff */
.L_x_88:
[----:B------:R-:W-:-:S06]  /*52c0*/  UISETP.GE.AND UP1, UPT, UR8, 0x4, UPT ;  /* 0x000000040800788c */ /* 0x000fcc000bf26270 */
[----:B------:R-:W-:-:S13]  /*52d0*/  PLOP3.LUT P0, PT, PT, PT, UP1, 0x80, 0x8 ;  /* 0x000000000008781c */ /* 0x000fda0003f0f018 */
[----:B------:R-:W-:Y:S05]  /*52e0*/  @!P0 EXIT ;  /* 0x000000000000894d */ /* 0x000fea0003800000 */
[----:B------:R-:W-:Y:S01]  /*52f0*/  BAR.SYNC.DEFER_BLOCKING 0x6, 0xa0 ;  /* 0x0182800000007b1d */ /* 0x000fe20000010000 */
[C---:B------:R-:W-:Y:S01]  /*5300*/  IMAD.SHL.U32 R3, R189.reuse, 0x40, RZ ;  /* 0x00000040bd037824 */ /* 0x040fe200078e00ff */
[C---:B------:R-:W-:Y:S01]  /*5310*/  LOP3.LUT R193, R189.reuse, 0x60, RZ, 0xc0, !PT ;  /* 0x00000060bdc17812 */ /* 0x040fe200078ec0ff */
[C---:B------:R-:W-:Y:S01]  /*5320*/  IMAD.SHL.U32 R172, R189.reuse, 0x8, RZ ;  /* 0x00000008bdac7824 */ /* 0x040fe200078e00ff */
[C---:B------:R-:W-:Y:S01]  /*5330*/  LOP3.LUT R191, R189.reuse, 0x2, RZ, 0xc0, !PT ;  /* 0x00000002bdbf7812 */ /* 0x040fe200078ec0ff */
[----:B------:R-:W-:Y:S01]  /*5340*/  IMAD.U32 R79, R189, 0x10000, RZ ;  /* 0x00010000bd4f7824 */ /* 0x000fe200078e00ff */
[----:B------:R-:W-:Y:S02]  /*5350*/  UMOV UR49, 0x400 ;  /* 0x0000040000317882 */ /* 0x000fe40000000000 */
[----:B------:R-:W1:Y:S01]  /*5360*/  LDC R177, c[0x0][0x370] ;  /* 0x0000dc00ffb17b82 */ /* 0x000e620000000800 */
[----:B------:R-:W-:Y:S01]  /*5370*/  ULEA UR49, UR37, UR49, 0x18 ;  /* 0x0000003125317291 */ /* 0x000fe2000f8ec0ff */
[----:B------:R-:W-:Y:S01]  /*5380*/  LOP3.LUT R5, R3, 0x180, RZ, 0xc0, !PT ;  /* 0x0000018003057812 */ /* 0x000fe200078ec0ff */
[----:B------:R-:W-:Y:S01]  /*5390*/  HFMA2 R195, -RZ, RZ, 0, 0 ;  /* 0x00000000ffc37431 */ /* 0x000fe200000001ff */
[----:B------:R-:W-:Y:S01]  /*53a0*/  LOP3.LUT R79, R79, 0x600000, RZ, 0xc0, !PT ;  /* 0x006000004f4f7812 */ /* 0x000fe200078ec0ff */
[----:B------:R-:W-:Y:S01]  /*53b0*/  UIADD3 UR4, UPT, UPT, UR49, 0x4400, URZ ;  /* 0x0000440031047890 */ /* 0x000fe2000fffe0ff */
[----:B------:R-:W-:Y:S01]  /*53c0*/  LOP3.LUT R172, R5, 0x30, R172, 0xf8, !PT ;  /* 0x0000003005ac7812 */ /* 0x000fe200078ef8ac */
[----:B------:R-:W-:Y:S01]  /*53d0*/  IMAD.MOV.U32 R76, RZ, RZ, RZ ;  /* 0x000000ffff4c7224 */ /* 0x000fe200078e00ff */
[----:B------:R-:W2:Y:S01]  /*53e0*/  LDC R74, c[0x0][0xb0c] ;  /* 0x0002c300ff4a7b82 */ /* 0x000ea20000000800 */
[----:B------:R-:W-:-:S02]  /*53f0*/  LOP3.LUT R189, R189, 0x4, RZ, 0xc0, !PT ;  /* 0x00000004bdbd7812 */ /* 0x000fc400078ec0ff */
[----:B------:R-:W-:Y:S02]  /*5400*/  CS2R R182, SRZ ;  /* 0x0000000000b67805 */ /* 0x000fe4000001ff00 */
[----:B------:R-:W-:Y:S02]  /*5410*/  LOP3.LUT R172, R172, 0x1e40, R3, 0xf8, !PT ;  /* 0x00001e40acac7812 */ /* 0x000fe400078ef803 */
[----:B------:R-:W-:Y:S02]  /*5420*/  CS2R R180, SRZ ;  /* 0x0000000000b47805 */ /* 0x000fe4000001ff00 */
[----:B------:R-:W-:Y:S01]  /*5430*/  IADD3 R188, PT, PT, -R189, 0x2, RZ ;  /* 0x00000002bdbc7810 */ /* 0x000fe20007ffe1ff */
[----:B------:R-:W-:Y:S01]  /*5440*/  IMAD.MOV R176, RZ, RZ, -R191 ;  /* 0x000000ffffb07224 */ /* 0x000fe200078e0abf */
[----:B------:R-:W-:Y:S01]  /*5450*/  MOV R192, UR4 ;  /* 0x0000000400c07c02 */ /* 0x000fe20008000f00 */
[----:B------:R-:W4:Y:S01]  /*5460*/  LDC R174, c[0x0][0xb20] ;  /* 0x0002c800ffae7b82 */ /* 0x000f220000000800 */
[----:B------:R-:W3:Y:S01]  /*5470*/  LDS R0, [UR49+0x260] ;  /* 0x00026031ff007984 */ /* 0x000ee20008000800 */
[----:B------:R-:W-:Y:S01]  /*5480*/  VIADD R190, R172, UR49 ;  /* 0x00000031acbe7c36 */ /* 0x000fe20008000000 */
[----:B------:R-:W1:Y:S01]  /*5490*/  LDCU.64 UR52, c[0x0][0x348] ;  /* 0x00006900ff3477ac */ /* 0x000e620008000a00 */
[----:B------:R-:W-:-:S02]  /*54a0*/  IMAD.MOV R175, RZ, RZ, -R189 ;  /* 0x000000ffffaf7224 */ /* 0x000fc400078e0abd */
[----:B------:R-:W-:Y:S01]  /*54b0*/  VIADD R190, R190, 0x400 ;  /* 0x00000400bebe7836 */ /* 0x000fe20000000000 */
[----:B------:R-:W1:Y:S01]  /*54c0*/  LDCU.64 UR38, c[0x0][0x888] ;  /* 0x00011100ff2677ac */ /* 0x000e620008000a00 */
[----:B------:R-:W1:Y:S01]  /*54d0*/  LDC R73, c[0x0][0xb30] ;  /* 0x0002cc00ff497b82 */ /* 0x000e620000000800 */
[----:B------:R-:W1:Y:S01]  /*54e0*/  LDCU.64 UR44, c[0x0][0x890] ;  /* 0x00011200ff2c77ac */ /* 0x000e620008000a00 */
[----:B------:R-:W-:-:S06]  /*54f0*/  UIADD3 UR48, UPT, UPT, UR49, 0x400, URZ ;  /* 0x0000040031307890 */ /* 0x000fcc000fffe0ff */
[----:B------:R-:W1:Y:S08]  /*5500*/  LDC.64 R168, c[0x0][0xb10] ;  /* 0x0002c400ffa87b82 */ /* 0x000e700000000a00 */
[----:B------:R-:W1:Y:S08]  /*5510*/  LDC.64 R70, c[0x0][0xb18] ;  /* 0x0002c600ff467b82 */ /* 0x000e700000000a00 */
[----:B------:R-:W1:Y:S08]  /*5520*/  LDC.64 R68, c[0x0][0xb28] ;  /* 0x0002ca00ff447b82 */ /* 0x000e700000000a00 */
[----:B------:R-:W1:Y:S01]  /*5530*/  LDC.64 R166, c[0x0][0x8b0] ;  /* 0x00022c00ffa67b82 */ /* 0x000e620000000a00 */
[----:B---3--:R-:W-:-:S07]  /*5540*/  IMAD.IADD R79, R0, 0x1, R79 ;  /* 0x00000001004f7824 */ /* 0x008fce00078e024f */
[----:B------:R-:W3:Y:S08]  /*5550*/  LDC.64 R164, c[0x0][0x8a8] ;  /* 0x00022a00ffa47b82 */ /* 0x000ef00000000a00 */
[----:B--2-4-:R-:W1:Y:S02]  /*5560*/  LDC R178, c[0x0][0x374] ;  /* 0x0000dd00ffb27b82 */ /* 0x014e640000000800 */
.L_x_126:
[C---:B------:R-:W-:Y:S02]  /*5570*/  LEA R0, R195.reuse, UR49, 0x3 ;  /* 0x00000031c3007c11 */ /* 0x040fe4000f8e18ff */
[----:B------:R-:W-:Y:S02]  /*5580*/  SHF.L.U32 R3, R182, 0x1f, RZ ;  /* 0x0000001fb6037819 */ /* 0x000fe400000006ff */
[----:B------:R-:W-:Y:S02]  /*5590*/  LEA R16, R195, UR49, 0x4 ;  /* 0x00000031c3107c11 */ /* 0x000fe4000f8e20ff */
[----:B------:R-:W2:Y:S02]  /*55a0*/  SYNCS.PHASECHK.TRANS64.TRYWAIT P0, [R0+URZ+0x1b0], R3 ;  /* 0x0001b003000075a7 */ /* 0x000ea400080011ff */
[----:B-12---:R-:W-:Y:S05]  /*55b0*/  @!P0 BRA `(.L_x_100) ;  /* 0x0000004800248947 */ /* 0x006fea0003800000 */
.L_x_202:
[----:B------:R-:W4:Y:S01]  /*55c0*/  LDC.64 R12, c[0x0][0xb10] ;  /* 0x0002c400ff0c7b82 */ /* 0x000f220000000a00 */
[----:B------:R-:W3:Y:S01]  /*55d0*/  LDS.128 R16, [R16+0x240] ;  /* 0x0002400010107984 */ /* 0x000ee20000000c00 */
[----:B-1----:R-:W-:Y:S01]  /*55e0*/  ISETP.NE.AND P1, PT, R73, 0x1, PT ;  /* 0x000000014900780c */ /* 0x002fe20003f25270 */
[----:B--2---:R-:W-:Y:S01]  /*55f0*/  VIADD R0, R0, 0x1c0 ;  /* 0x000001c000007836 */ /* 0x004fe20000000000 */
[----:B------:R-:W-:Y:S04]  /*5600*/  ISETP.GE.AND P0, PT, R72, 0x1, PT ;  /* 0x000000014800780c */ /* 0x000fe80003f06270 */
[----:B------:R-:W1:Y:S01]  /*5610*/  LDC.64 R10, c[0x0][0xb18] ;  /* 0x0002c600ff0a7b82 */ /* 0x000e620000000a00 */
[----:B------:R-:W-:Y:S01]  /*5620*/  PRMT R0, RZ, 0x654, R0 ;  /* 0x00000654ff007816 */ /* 0x000fe20000000000 */
[----:B------:R-:W-:Y:S01]  /*5630*/  @!PT LDS RZ, [RZ] ;  /* 0x00000000fffff984 */ /* 0x000fe20000000800 */
[----:B------:R-:W-:Y:S01]  /*5640*/  @!PT LDS RZ, [RZ] ;  /* 0x00000000fffff984 */ /* 0x000fe20000000800 */
[----:B------:R-:W-:Y:S01]  /*5650*/  @!PT LDS RZ, [RZ] ;  /* 0x00000000fffff984 */ /* 0x000fe20000000800 */
[----:B------:R-:W-:Y:S01]  /*5660*/  @!PT LDS RZ, [RZ] ;  /* 0x00000000fffff984 */ /* 0x000fe20000000800 */
[----:B------:R2:W-:Y:S06]  /*5670*/  MEMBAR.ALL.CTA ;  /* 0x0000000000007992 */ /* 0x0005ec0000008000 */
[----:B--2---:R-:W2:Y:S01]  /*5680*/  FENCE.VIEW.ASYNC.S ;  /* 0x00000000000073c6 */ /* 0x004ea20000000000 */
[----:B------:R-:W1:Y:S08]  /*5690*/  @!P1 LDC R14, c[0x0][0xb20] ;  /* 0x0002c800ff0e9b82 */ /* 0x000e700000000800 */
[----:B------:R-:W1:Y:S01]  /*56a0*/  @!P1 LDC R9, c[0x0][0xb0c] ;  /* 0x0002c300ff099b82 */ /* 0x000e620000000800 */
[----:B--2---:R2:W-:Y:S01]  /*56b0*/  SYNCS.ARRIVE.TRANS64.RED.A1T0 RZ, [R0+URZ], RZ ;  /* 0x000000ff00ff79a7 */ /* 0x0045e200081004ff */
[----:B---3--:R-:W-:Y:S04]  /*56c0*/  LOP3.LUT P4, RZ, R18, 0x1, RZ, 0xc0, !PT ;  /* 0x0000000112ff7812 */ /* 0x008fe8000788c0ff */
[----:B------:R-:W-:Y:S09]  /*56d0*/  P2R R194, PR, RZ, 0x10 ;  /* 0x00000010ffc27803 */ /* 0x000ff20000000000 */
[----:B------:R-:W-:Y:S02]  /*56e0*/  @P4 MOV R77, R16 ;  /* 0x00000010004d4202 */ /* 0x000fe40000000f00 */
[----:B------:R-:W-:Y:S01]  /*56f0*/  @P4 LOP3.LUT R75, R17, 0xffff, RZ, 0xc0, !PT ;  /* 0x0000ffff114b4812 */ /* 0x000fe200078ec0ff */
[----:B--2-4-:R-:W-:Y:S06]  /*5700*/  @!P0 BRA `(.L_x_101) ;  /* 0x0000000000a48947 */ /* 0x014fec0003800000 */
[----:B------:R-:W-:Y:S01]  /*5710*/  IMAD.HI.U32 R23, R178, R71, RZ ;  /* 0x00000047b2177227 */ /* 0x000fe200078e00ff */
[----:B------:R-:W-:Y:S02]  /*5720*/  ISETP.NE.AND P0, PT, R70, 0x1, PT ;  /* 0x000000014600780c */ /* 0x000fe40003f05270 */
[----:B------:R-:W-:Y:S01]  /*5730*/  ISETP.NE.AND P2, PT, R72, 0x1, PT ;  /* 0x000000014800780c */ /* 0x000fe20003f45270 */
[----:B------:R-:W-:Y:S01]  /*5740*/  IMAD.HI.U32 R22, R177, R168, RZ ;  /* 0x000000a8b1167227 */ /* 0x000fe200078e00ff */
[----:B------:R-:W-:Y:S02]  /*5750*/  SHF.R.U32.HI R23, RZ, R174, R23 ;  /* 0x000000aeff177219 */ /* 0x000fe40000011617 */
[----:B------:R-:W-:Y:S01]  /*5760*/  ISETP.NE.AND P3, PT, R74, 0x1, PT ;  /* 0x000000014a00780c */ /* 0x000fe20003f65270 */
[----:B------:R-:W-:Y:S01]  /*5770*/  IMAD.HI.U32 R26, R77, R168, RZ ;  /* 0x000000a84d1a7227 */ /* 0x000fe200078e00ff */
[----:B------:R-:W-:Y:S02]  /*5780*/  SHF.R.U32.HI R22, RZ, R169, R22 ;  /* 0x000000a9ff167219 */ /* 0x000fe40000011616 */
[----:B------:R-:W-:Y:S01]  /*5790*/  SEL R3, R178, R23, !P0 ;  /* 0x00000017b2037207 */ /* 0x000fe20004000000 */
[----:B------:R-:W-:Y:S01]  /*57a0*/  IMAD.HI.U32 R23, R75, R71, RZ ;  /* 0x000000474b177227 */ /* 0x000fe200078e00ff */
[----:B------:R-:W-:Y:S02]  /*57b0*/  SEL R7, R177, R22, !P3 ;  /* 0x00000016b1077207 */ /* 0x000fe40005800000 */
[----:B------:R-:W-:Y:S01]  /*57c0*/  SHF.R.U32.HI R26, RZ, R169, R26 ;  /* 0x000000a9ff1a7219 */ /* 0x000fe2000001161a */
[-C--:B------:R-:W-:Y:S04]  /*57d0*/  IMAD.HI.U32 R22, R3, R68.reuse, RZ ;  /* 0x0000004403167227 */ /* 0x080fe800078e00ff */
[----:B------:R-:W-:Y:S01]  /*57e0*/  IMAD.HI.U32 R24, R7, R68, RZ ;  /* 0x0000004407187227 */ /* 0x000fe200078e00ff */
[-C--:B------:R-:W-:Y:S02]  /*57f0*/  @P2 SHF.R.U32.HI R3, RZ, R69.reuse, R22 ;  /* 0x00000045ff032219 */ /* 0x080fe40000011616 */
[----:B------:R-:W-:Y:S02]  /*5800*/  SHF.R.U32.HI R22, RZ, R174, R23 ;  /* 0x000000aeff167219 */ /* 0x000fe40000011617 */
[----:B------:R-:W-:Y:S01]  /*5810*/  @P2 SHF.R.U32.HI R7, RZ, R69, R24 ;  /* 0x00000045ff072219 */ /* 0x000fe20000011618 */
[C---:B------:R-:W-:Y:S01]  /*5820*/  IMAD R2, R72.reuse, R3, RZ ;  /* 0x0000000348027224 */ /* 0x040fe200078e02ff */
[----:B------:R-:W-:Y:S02]  /*5830*/  SEL R5, R75, R22, !P0 ;  /* 0x000000164b057207 */ /* 0x000fe40004000000 */
[----:B------:R-:W-:Y:S01]  /*5840*/  SEL R3, R77, R26, !P3 ;  /* 0x0000001a4d037207 */ /* 0x000fe20005800000 */
[----:B------:R-:W-:Y:S01]  /*5850*/  IMAD R4, R72, R7, RZ ;  /* 0x0000000748047224 */ /* 0x000fe200078e02ff */
[C---:B------:R-:W-:Y:S01]  /*5860*/  ISETP.GE.AND P0, PT, R5.reuse, R2, PT ;  /* 0x000000020500720c */ /* 0x040fe20003f06270 */
[----:B------:R-:W-:Y:S03]  /*5870*/  IMAD.HI.U32 R6, R5, R68, RZ ;  /* 0x0000004405067227 */ /* 0x000fe600078e00ff */
[----:B------:R-:W-:Y:S01]  /*5880*/  ISETP.GE.OR P0, PT, R3, R4, P0 ;  /* 0x000000040300720c */ /* 0x000fe20000706670 */
[----:B------:R-:W-:Y:S01]  /*5890*/  IMAD.MOV R4, RZ, RZ, -R3 ;  /* 0x000000ffff047224 */ /* 0x000fe200078e0a03 */
[-C--:B------:R-:W-:Y:S03]  /*58a0*/  SHF.R.U32.HI R6, RZ, R69.reuse, R6 ;  /* 0x00000045ff067219 */ /* 0x080fe60000011606 */
[----:B------:R-:W-:Y:S01]  /*58b0*/  IMAD R77, R74, R4, R77 ;  /* 0x000000044a4d7224 */ /* 0x000fe200078e024d */
[----:B------:R-:W-:Y:S05]  /*58c0*/  SEL R15, R5, R6, !P2 ;  /* 0x00000006050f7207 */ /* 0x000fea0005000000 */
[----:B------:R-:W-:Y:S02]  /*58d0*/  IMAD.MOV R6, RZ, RZ, -R15 ;  /* 0x000000ffff067224 */ /* 0x000fe400078e0a0f */
[C---:B------:R-:W-:Y:S04]  /*58e0*/  @!P0 IMAD.HI.U32 R2, R3.reuse, R68, RZ ;  /* 0x0000004403028227 */ /* 0x040fe800078e00ff */
[----:B------:R-:W-:Y:S01]  /*58f0*/  IMAD R6, R72, R6, R5 ;  /* 0x0000000648067224 */ /* 0x000fe200078e0205 */
[----:B------:R-:W-:Y:S04]  /*5900*/  @!P0 SHF.R.U32.HI R2, RZ, R69, R2 ;  /* 0x00000045ff028219 */ /* 0x000fe80000011602 */
[----:B------:R-:W-:Y:S02]  /*5910*/  @!P0 SEL R0, R3, R2, !P2 ;  /* 0x0000000203008207 */ /* 0x000fe40005000000 */
[----:B------:R-:W-:Y:S02]  /*5920*/  IADD3 R2, PT, PT, -R5, RZ, RZ ;  /* 0x000000ff05027210 */ /* 0x000fe40007ffe1ff */
[----:B------:R-:W-:Y:S01]  /*5930*/  @!P0 IADD3 R8, PT, PT, R15, -R0, RZ ;  /* 0x800000000f088210 */ /* 0x000fe20007ffe0ff */
[----:B------:R-:W-:Y:S02]  /*5940*/  @!P0 IMAD R0, R7, R6, R0 ;  /* 0x0000000607008224 */ /* 0x000fe400078e0200 */
[----:B------:R-:W-:Y:S02]  /*5950*/  IMAD R75, R70, R2, R75 ;  /* 0x00000002464b7224 */ /* 0x000fe400078e024b */
[----:B------:R-:W-:Y:S02]  /*5960*/  @!P0 IMAD R5, R8, R72, R3 ;  /* 0x0000004808058224 */ /* 0x000fe400078e0203 */
[----:B------:R-:W-:Y:S04]  /*5970*/  @!P0 IMAD.MOV.U32 R3, RZ, RZ, R0 ;  /* 0x000000ffff038224 */ /* 0x000fe800078e0000 */
[----:B------:R-:W-:Y:S02]  /*5980*/  IMAD R77, R3, R74, R77 ;  /* 0x0000004a034d7224 */ /* 0x000fe400078e024d */
[----:B------:R-:W-:Y:S07]  /*5990*/  IMAD R75, R5, R70, R75 ;  /* 0x00000046054b7224 */ /* 0x000fee00078e024b */
.L_x_101:
[----:B-1----:R-:W-:Y:S01]  /*59a0*/  @!P1 ISETP.NE.AND P0, PT, R10, 0x1, PT ;  /* 0x000000010a00980c */ /* 0x002fe20003f05270 */
[----:B------:R-:W-:Y:S01]  /*59b0*/  @!P1 IMAD.HI.U32 R0, R77, R12, RZ ;  /* 0x0000000c4d009227 */ /* 0x000fe200078e00ff */
[----:B------:R-:W-:Y:S01]  /*59c0*/  @!P1 ISETP.NE.AND P2, PT, R9, 0x1, PT ;  /* 0x000000010900980c */ /* 0x000fe20003f45270 */
[----:B------:R-:W-:Y:S01]  /*59d0*/  ULOP3.LUT UP0, URZ, UR48, 0x1b0, URZ, 0xc0, !UPT ;  /* 0x000001b030ff7892 */ /* 0x000fe2000f80c0ff */
[----:B------:R-:W-:Y:S01]  /*59e0*/  R2UR UR42, R21 ;  /* 0x00000000152a72ca */ /* 0x000fe200000e0000 */
[----:B------:R-:W-:Y:S01]  /*59f0*/  @!P1 IMAD.HI.U32 R3, R75, R11, RZ ;  /* 0x0000000b4b039227 */ /* 0x000fe200078e00ff */
[----:B------:R-:W-:Y:S02]  /*5a00*/  @!P1 SHF.R.U32.HI R0, RZ, R13, R0 ;  /* 0x0000000dff009219 */ /* 0x000fe40000011600 */
[----:B------:R-:W-:Y:S01]  /*5a10*/  R2UR UR41, R20 ;  /* 0x00000000142972ca */ /* 0x000fe200000e0000 */
[----:B------:R-:W-:Y:S01]  /*5a20*/  VIADD R195, R195, 0x1 ;  /* 0x00000001c3c37836 */ /* 0x000fe20000000000 */
[----:B------:R-:W-:Y:S02]  /*5a30*/  @!P1 SHF.R.U32.HI R2, RZ, R14, R3 ;  /* 0x0000000eff029219 */ /* 0x000fe40000011603 */
[----:B------:R-:W-:Y:S02]  /*5a40*/  @!P1 SEL R3, R77, R0, !P2 ;  /* 0x000000004d039207 */ /* 0x000fe40005000000 */
[----:B------:R-:W-:Y:S02]  /*5a50*/  @!P1 SEL R2, R75, R2, !P0 ;  /* 0x000000024b029207 */ /* 0x000fe40004000000 */
[----:B------:R-:W-:Y:S01]  /*5a60*/  @P4 SHF.R.U32.HI R179, RZ, 0x10, R17 ;  /* 0x00000010ffb34819 */ /* 0x000fe20000011611 */
[----:B------:R-:W-:Y:S02]  /*5a70*/  USHF.L.U32 UR42, UR42, 0x7, URZ ;  /* 0x000000072a2a7899 */ /* 0x000fe400080006ff */
[----:B------:R-:W-:Y:S02]  /*5a80*/  @!P1 IMAD.IADD R0, R2, 0x1, -R3 ;  /* 0x0000000102009824 */ /* 0x000fe400078e0a03 */
[----:B------:R-:W-:Y:S01]  /*5a90*/  @!P1 IMAD.IADD R2, R3, 0x1, -R2 ;  /* 0x0000000103029824 */ /* 0x000fe200078e0a02 */
[----:B------:R-:W-:Y:S01]  /*5aa0*/  USHF.L.U32 UR41, UR41, 0x7, URZ ;  /* 0x0000000729297899 */ /* 0x000fe200080006ff */
[----:B------:R-:W-:Y:S02]  /*5ab0*/  @!P1 IMAD R77, R0, R9, R77 ;  /* 0x00000009004d9224 */ /* 0x000fe400078e024d */
[----:B------:R-:W-:Y:S01]  /*5ac0*/  @!P1 IMAD R75, R2, R10, R75 ;  /* 0x0000000a024b9224 */ /* 0x000fe200078e024b */
[----:B------:R-:W-:Y:S08]  /*5ad0*/  BRA.U !UP0, `(.L_x_102) ;  /* 0x0000000108407547 */ /* 0x000ff0000b800000 */
[----:B------:R-:W1:Y:S01]  /*5ae0*/  LDCU.64 UR8, c[0x4][0x80] ;  /* 0x01001000ff0877ac */ /* 0x000e620008000a00 */
[----:B------:R-:W-:Y:S01]  /*5af0*/  MOV R3, 0x0 ;  /* 0x0000000000037802 */ /* 0x000fe20000000f00 */
[----:B------:R-:W-:Y:S02]  /*5b00*/  HFMA2 R12, -RZ, RZ, 0, 5.9604644775390625e-08 ;  /* 0x00000001ff0c7431 */ /* 0x000fe400000001ff */
[----:B------:R-:W-:Y:S02]  /*5b10*/  IMAD.MOV.U32 R8, RZ, RZ, 0x70 ;  /* 0x00000070ff087424 */ /* 0x000fe400078e00ff */
[----:B------:R-:W-:Y:S01]  /*5b20*/  IMAD.MOV.U32 R13, RZ, RZ, RZ ;  /* 0x000000ffff0d7224 */ /* 0x000fe200078e00ff */
[----:B------:R-:W2:Y:S01]  /*5b30*/  LDCU.64 UR6, c[0x4][0x88] ;  /* 0x01001100ff0677ac */ /* 0x000ea20008000a00 */
[----:B------:R-:W3:Y:S01]  /*5b40*/  LDC.64 R2, c[0x4][R3] ;  /* 0x0100000003027b82 */ /* 0x000ee20000000a00 */
[----:B------:R-:W4:Y:S01]  /*5b50*/  LDCU.64 UR4, c[0x4][0x8] ;  /* 0x01000100ff0477ac */ /* 0x000f220008000a00 */
[----:B-1----:R-:W-:Y:S01]  /*5b60*/  MOV R5, UR9 ;  /* 0x0000000900057c02 */ /* 0x002fe20008000f00 */
[----:B------:R-:W-:Y:S01]  /*5b70*/  IMAD.U32 R4, RZ, RZ, UR8 ;  /* 0x00000008ff047e24 */ /* 0x000fe2000f8e00ff */
[----:B--2---:R-:W-:Y:S01]  /*5b80*/  MOV R7, UR7 ;  /* 0x0000000700077c02 */ /* 0x004fe20008000f00 */
[----:B------:R-:W-:Y:S01]  /*5b90*/  IMAD.U32 R6, RZ, RZ, UR6 ;  /* 0x00000006ff067e24 */ /* 0x000fe2000f8e00ff */
[----:B----4-:R-:W-:Y:S01]  /*5ba0*/  MOV R11, UR5 ;  /* 0x00000005000b7c02 */ /* 0x010fe20008000f00 */
[----:B------:R-:W-:Y:S02]  /*5bb0*/  IMAD.U32 R10, RZ, RZ, UR4 ;  /* 0x00000004ff0a7e24 */ /* 0x000fe4000f8e00ff */
[----:B------:R-:W-:Y:S07]  /*5bc0*/  LEPC R20, `(.L_x_102) ;  /* 0x000000001014794e */ /* 0x000fee0000000000 */
[----:B---3-5:R-:W-:Y:S05]  /*5bd0*/  CALL.ABS.NOINC R2 ;  /* 0x0000000002007343 */ /* 0x028fea0003c00000 */
.L_x_102:
[----:B------:R-:W-:Y:S01]  /*5be0*/  LOP3.LUT P0, RZ, R192, 0x1b0, RZ, 0xc0, !PT ;  /* 0x000001b0c0ff7812 */ /* 0x000fe2000780c0ff */
[----:B------:R-:W-:Y:S11]  /*5bf0*/  BSSY.RECONVERGENT B6, `(.L_x_103) ;  /* 0x0000013000067945 */ /* 0x000ff60003800200 */
[----:B------:R-:W-:Y:S01]  /*5c00*/  @!UPT UIADD3 URZ, UPT, UPT, URZ, URZ, URZ ;  /* 0x000000fffffff290 */ /* 0x000fe2000fffe0ff */
[----:B------:R-:W-:Y:S05]  /*5c10*/  @!P0 BRA `(.L_x_104) ;  /* 0x0000000000408947 */ /* 0x000fea0003800000 */
        /* <DEDUP_REMOVED lines=16> */
.L_x_104:
[----:B------:R-:W-:Y:S05]  /*5d20*/  BSYNC.RECONVERGENT B6 ;  /* 0x0000000000067941 */ /* 0x000fea0003800200 */
.L_x_103:
[----:B------:R-:W-:Y:S01]  /*5d30*/  ISETP.NE.U32.AND P4, PT, R166, RZ, PT ;  /* 0x000000ffa600720c */ /* 0x000fe20003f85070 */
[----:B------:R-:W-:Y:S01]  /*5d40*/  UISETP.NE.AND UP2, UPT, UR50, URZ, UPT ;  /* 0x000000ff3200728c */ /* 0x000fe2000bf45270 */
[----:B------:R-:W-:Y:S01]  /*5d50*/  ISETP.NE.U32.AND P2, PT, RZ, UR38, PT ;  /* 0x00000026ff007c0c */ /* 0x000fe2000bf45070 */
[----:B------:R-:W-:Y:S01]  /*5d60*/  UISETP.NE.U32.AND UP1, UPT, UR44, URZ, UPT ;  /* 0x000000ff2c00728c */ /* 0x000fe2000bf25070 */
[----:B------:R-:W-:Y:S01]  /*5d70*/  ISETP.NE.AND.EX P4, PT, R167, RZ, PT, P4 ;  /* 0x000000ffa700720c */ /* 0x000fe20003f85340 */
[----:B------:R-:W-:Y:S01]  /*5d80*/  UPLOP3.LUT UP0, UPT, UPT, UPT, UPT, 0x40, 0x4 ;  /* 0x000000000004789c */ /* 0x000fe20003f0e870 */
[----:B------:R-:W-:Y:S01]  /*5d90*/  ISETP.NE.AND.EX P2, PT, RZ, UR39, PT, P2 ;  /* 0x00000027ff007c0c */ /* 0x000fe2000bf45320 */
[----:B------:R-:W-:Y:S01]  /*5da0*/  UISETP.NE.AND.EX UP1, UPT, UR45, URZ, UPT, UP1 ;  /* 0x000000ff2d00728c */ /* 0x000fe2000bf25310 */
[----:B------:R-:W-:Y:S04]  /*5db0*/  PLOP3.LUT P1, PT, PT, PT, UP2, 0x80, 0x8 ;  /* 0x000000000008781c */ /* 0x000fe80003f2f028 */
[----:B------:R-:W-:Y:S06]  /*5dc0*/  @UP2 UPLOP3.LUT UP0, UPT, UPT, UPT, UP1, 0x80, 0x8 ;  /* 0x000000000008289c */ /* 0x000fec0003f0f010 */
[----:B------:R-:W-:Y:S01]  /*5dd0*/  PLOP3.LUT P0, PT, PT, PT, UP0, 0x80, 0x8 ;  /* 0x000000000008781c */ /* 0x000fe20003f0f008 */
[----:B------:R-:W-:Y:S01]  /*5de0*/  @!UPT UIADD3 URZ, UPT, UPT, URZ, URZ, URZ ;  /* 0x000000fffffff290 */ /* 0x000fe2000fffe0ff */
[----:B------:R-:W-:Y:S11]  /*5df0*/  BRA.U !UP1, `(.L_x_105) ;  /* 0x0000000109387547 */ /* 0x000ff6000b800000 */
[----:B------:R-:W-:Y:S01]  /*5e00*/  UISETP.NE.U32.AND UP0, UPT, UR38, URZ, UPT ;  /* 0x000000ff2600728c */ /* 0x000fe2000bf05070 */
[----:B------:R-:W-:Y:S02]  /*5e10*/  HFMA2 R0, -RZ, RZ, 0, 5.9604644775390625e-08 ;  /* 0x00000001ff007431 */ /* 0x000fe400000001ff */
[----:B------:R-:W-:Y:S01]  /*5e20*/  IMAD.MOV.U32 R171, RZ, RZ, 0x1 ;  /* 0x00000001ffab7424 */ /* 0x000fe200078e00ff */
[----:B------:R-:W-:Y:S06]  /*5e30*/  UISETP.NE.AND.EX UP0, UPT, UR39, URZ, UPT, UP0 ;  /* 0x000000ff2700728c */ /* 0x000fec000bf05300 */
[----:B------:R-:W-:Y:S05]  /*5e40*/  PLOP3.LUT P3, PT, PT, PT, UP0, 0x80, 0x8 ;  /* 0x000000000008781c */ /* 0x000fea0003f6f008 */
[----:B------:R-:W1:Y:S01]  /*5e50*/  @UP0 LDCU.64 UR6, c[0x0][0x888] ;  /* 0x00011100ff0607ac */ /* 0x000e620008000a00 */
[----:B------:R-:W-:Y:S07]  /*5e60*/  @UP0 UIMAD UR4, UR36, UR44, URZ ;  /* 0x0000002c240402a4 */ /* 0x000fee000f8e02ff */
[----:B------:R-:W-:Y:S01]  /*5e70*/  @!P3 PRMT R171, R0, 0x7610, R171 ;  /* 0x0000761000abb816 */ /* 0x000fe200000000ab */
[----:B-1----:R-:W-:Y:S03]  /*5e80*/  @UP0 UIMAD.WIDE UR6, UR4, 0x4, UR6 ;  /* 0x00000004040608a5 */ /* 0x002fe6000f8e0206 */
[----:B------:R-:W1:Y:S03]  /*5e90*/  @!UP0 LDCU UR4, c[0x0][0x880] ;  /* 0x00011000ff0487ac */ /* 0x000e660008000800 */
[----:B------:R-:W-:Y:S01]  /*5ea0*/  IMAD.U32 R2, RZ, RZ, UR6 ;  /* 0x00000006ff027e24 */ /* 0x000fe2000f8e00ff */
[----:B------:R-:W-:Y:S05]  /*5eb0*/  MOV R3, UR7 ;  /* 0x0000000700037c02 */ /* 0x000fea0008000f00 */
[----:B-----5:R2:W5:Y:S02]  /*5ec0*/  @P3 LDG.E R81, desc[UR46][R2.64] ;  /* 0x0000002e02513981 */ /* 0x020564000c1e1900 */
[----:B-12---:R-:W-:Y:S02]  /*5ed0*/  @!P3 IMAD.U32 R81, RZ, RZ, UR4 ;  /* 0x00000004ff51be24 */ /* 0x006fe4000f8e00ff */
.L_x_105:
[----:B------:R-:W-:Y:S05]  /*5ee0*/  @!P4 BRA `(.L_x_106) ;  /* 0x000000000020c947 */ /* 0x000fea0003800000 */
[----:B------:R-:W-:Y:S04]  /*5ef0*/  ISETP.NE.U32.AND P3, PT, R164, RZ, PT ;  /* 0x000000ffa400720c */ /* 0x000fe80003f65070 */
[----:B------:R-:W-:Y:S11]  /*5f00*/  ISETP.NE.AND.EX P3, PT, R165, RZ, PT, P3 ;  /* 0x000000ffa500720c */ /* 0x000ff60003f65330 */
[----:B------:R-:W-:Y:S02]  /*5f10*/  @!UPT UIADD3 URZ, UPT, UPT, URZ, URZ, URZ ;  /* 0x000000fffffff290 */ /* 0x000fe4000fffe0ff */
[----:B------:R-:W1:Y:S01]  /*5f20*/  @P3 LDC.64 R2, c[0x0][0x8a8] ;  /* 0x00022a00ff023b82 */ /* 0x000e620000000a00 */
[----:B------:R-:W-:Y:S04]  /*5f30*/  @P3 IMAD R0, R166, UR36, RZ ;  /* 0x00000024a6003c24 */ /* 0x000fe8000f8e02ff */
[----:B-1----:R-:W-:Y:S05]  /*5f40*/  @P3 IMAD.WIDE R2, R0, 0x4, R2 ;  /* 0x0000000400023825 */ /* 0x002fea00078e0202 */
[----:B-----5:R1:W5:Y:S02]  /*5f50*/  @P3 LDG.E R78, desc[UR46][R2.64] ;  /* 0x0000002e024e3981 */ /* 0x020364000c1e1900 */
[----:B-1----:R-:W2:Y:S02]  /*5f60*/  @!P3 LDC R78, c[0x0][0x8a0] ;  /* 0x00022800ff4ebb82 */ /* 0x002ea40000000800 */
.L_x_106:
[----:B-----5:R-:W-:Y:S01]  /*5f70*/  FSETP.NEU.AND P4, PT, R81, RZ, PT ;  /* 0x000000ff5100720b */ /* 0x020fe20003f8d000 */
[----:B------:R-:W-:Y:S01]  /*5f80*/  BSSY B1, `(.L_x_107) ;  /* 0x0000047000017945 */ /* 0x000fe20003800000 */
[----:B------:R-:W-:Y:S01]  /*5f90*/  SEL R5, RZ, 0xffffffff, P2 ;  /* 0xffffffffff057807 */ /* 0x000fe20001000000 */
[----:B------:R-:W-:Y:S01]  /*5fa0*/  IMAD.MOV.U32 R208, RZ, RZ, 0x1 ;  /* 0x00000001ffd07424 */ /* 0x000fe200078e00ff */
[----:B------:R-:W-:Y:S01]  /*5fb0*/  LOP3.LUT P3, RZ, R171, 0xff, RZ, 0xc0, !PT ;  /* 0x000000ffabff7812 */ /* 0x000fe2000786c0ff */
[C---:B------:R-:W-:Y:S01]  /*5fc0*/  IMAD R80, R76.reuse, 0x80, R79 ;  /* 0x000000804c507824 */ /* 0x040fe200078e024f */
[----:B------:R-:W-:Y:S02]  /*5fd0*/  @P1 SEL R0, RZ, 0xffffffff, P4 ;  /* 0xffffffffff001807 */ /* 0x000fe40002000000 */
[----:B------:R-:W-:Y:S02]  /*5fe0*/  CS2R R162, SRZ ;  /* 0x0000000000a27805 */ /* 0x000fe4000001ff00 */
[----:B------:R-:W-:Y:S02]  /*5ff0*/  LEA R3, R181, UR49, 0x3 ;  /* 0x00000031b5037c11 */ /* 0x000fe4000f8e18ff */
[----:B------:R-:W-:Y:S02]  /*6000*/  CS2R R160, SRZ ;  /* 0x0000000000a07805 */ /* 0x000fe4000001ff00 */
[----:B------:R-:W-:Y:S02]  /*6010*/  @P0 SEL R0, R5, R0, !P3 ;  /* 0x0000000005000207 */ /* 0x000fe40005800000 */
[----:B------:R-:W-:Y:S02]  /*6020*/  CS2R R158, SRZ ;  /* 0x00000000009e7805 */ /* 0x000fe4000001ff00 */
[----:B------:R-:W-:Y:S02]  /*6030*/  LEA R207, R76, UR49, 0x3 ;  /* 0x000000314ccf7c11 */ /* 0x000fe4000f8e18ff */
[----:B------:R-:W-:Y:S02]  /*6040*/  CS2R R156, SRZ ;  /* 0x00000000009c7805 */ /* 0x000fe4000001ff00 */
[----:B------:R-:W-:Y:S02]  /*6050*/  @P1 LOP3.LUT R0, R0, 0x1, RZ, 0xc0, !PT ;  /* 0x0000000100001812 */ /* 0x000fe400078ec0ff */
[----:B------:R-:W-:Y:S02]  /*6060*/  CS2R R154, SRZ ;  /* 0x00000000009a7805 */ /* 0x000fe4000001ff00 */
[----:B------:R-:W-:Y:S02]  /*6070*/  SHF.L.U32 R2, R183, 0x1f, RZ ;  /* 0x0000001fb7027819 */ /* 0x000fe400000006ff */
[----:B------:R-:W-:Y:S02]  /*6080*/  CS2R R152, SRZ ;  /* 0x0000000000987805 */ /* 0x000fe4000001ff00 */
[----:B------:R-:W-:Y:S02]  /*6090*/  ISETP.NE.U32.OR P6, PT, R0, 0x1, !P1 ;  /* 0x000000010000780c */ /* 0x000fe40004fc5470 */
[----:B------:R-:W-:Y:S02]  /*60a0*/  CS2R R150, SRZ ;  /* 0x0000000000967805 */ /* 0x000fe4000001ff00 */
[----:B------:R-:W-:Y:S02]  /*60b0*/  PLOP3.LUT P2, PT, PT, PT, UP1, 0x80, 0x8 ;  /* 0x000000000008781c */ /* 0x000fe40003f4f018 */
[----:B------:R-:W-:Y:S02]  /*60c0*/  CS2R R148, SRZ ;  /* 0x0000000000947805 */ /* 0x000fe4000001ff00 */
[----:B------:R-:W-:Y:S02]  /*60d0*/  SEL R0, RZ, 0xffffffff, P4 ;  /* 0xffffffffff007807 */ /* 0x000fe40002000000 */
[----:B------:R-:W-:Y:S03]  /*60e0*/  P2R R184, PR, RZ, 0x40 ;  /* 0x00000040ffb87803 */ /* 0x000fe60000000000 */
[----:B------:R-:W-:Y:S04]  /*60f0*/  @P6 SHF.L.U32 R4, R180, 0x1f, RZ ;  /* 0x0000001fb4046819 */ /* 0x000fe800000006ff */
[----:B------:R-:W-:Y:S01]  /*6100*/  @P2 SEL R0, R5, R0, !P3 ;  /* 0x0000000005002207 */ /* 0x000fe20005800000 */
[----:B------:R-:W1:Y:S03]  /*6110*/  @P6 SYNCS.PHASECHK.TRANS64.TRYWAIT P1, [R3+URZ+0x180], R4 ;  /* 0x00018004030065a7 */ /* 0x000e6600080211ff */
[----:B------:R-:W-:Y:S04]  /*6120*/  LOP3.LUT R0, R0, 0x1, RZ, 0xc0, !PT ;  /* 0x0000000100007812 */ /* 0x000fe800078ec0ff */
[----:B------:R-:W-:Y:S04]  /*6130*/  ISETP.NE.U32.AND P5, PT, R0, 0x1, PT ;  /* 0x000000010000780c */ /* 0x000fe80003fa5070 */
[----:B------:R-:W-:Y:S01]  /*6140*/  P2R R209, PR, RZ, 0x20 ;  /* 0x00000020ffd17803 */ /* 0x000fe20000000000 */
[----:B------:R3:W4:Y:S01]  /*6150*/  SYNCS.PHASECHK.TRANS64.TRYWAIT P0, [R207+URZ+0x1d0], R2 ;  /* 0x0001d002cf0075a7 */ /* 0x00072200080011ff */
[----:B-1----:R-:W-:Y:S01]  /*6160*/  @P6 SEL R208, RZ, 0x1, !P1 ;  /* 0x00000001ffd06807 */ /* 0x002fe20004800000 */
[----:B---3--:R-:W-:Y:S06]  /*6170*/  @!P6 BRA `(.L_x_108) ;  /* 0x00000000009ce947 */ /* 0x008fec0003800000 */
[----:B------:R-:W-:Y:S01]  /*6180*/  @P5 IMAD R6, R181, 0x2000, R190 ;  /* 0x00002000b5065824 */ /* 0x000fe200078e02be */
[----:B------:R-:W-:Y:S01]  /*6190*/  ISETP.NE.AND P1, PT, R208, RZ, PT ;  /* 0x000000ffd000720c */ /* 0x000fe20003f25270 */
[----:B------:R-:W-:Y:S01]  /*61a0*/  BSSY B0, `(.L_x_109) ;  /* 0x0000010000007945 */ /* 0x000fe20003800000 */
[----:B------:R-:W-:Y:S01]  /*61b0*/  CS2R R150, SRZ ;  /* 0x0000000000967805 */ /* 0x000fe2000001ff00 */
[--C-:B------:R-:W-:Y:S01]  /*61c0*/  @P5 IMAD R7, R191, -0x10, R6.reuse ;  /* 0xfffffff0bf075824 */ /* 0x100fe200078e0206 */
[----:B------:R-:W-:Y:S01]  /*61d0*/  CS2R R148, SRZ ;  /* 0x0000000000947805 */ /* 0x000fe2000001ff00 */
[----:B------:R-:W-:Y:S01]  /*61e0*/  @P5 IMAD R5, R189, -0x10, R6 ;  /* 0xfffffff0bd055824 */ /* 0x000fe200078e0206 */
[----:B------:R-:W-:Y:S01]  /*61f0*/  CS2R R158, SRZ ;  /* 0x00000000009e7805 */ /* 0x000fe2000001ff00 */
[----:B------:R-:W-:Y:S01]  /*6200*/  @P5 IMAD R4, R188, 0x10, R7 ;  /* 0x00000010bc045824 */ /* 0x000fe200078e0207 */
[----:B------:R-:W-:Y:S02]  /*6210*/  CS2R R156, SRZ ;  /* 0x00000000009c7805 */ /* 0x000fe4000001ff00 */
[----:B------:R-:W-:Y:S02]  /*6220*/  CS2R R154, SRZ ;  /* 0x00000000009a7805 */ /* 0x000fe4000001ff00 */
[----:B------:R-:W-:Y:S02]  /*6230*/  CS2R R152, SRZ ;  /* 0x0000000000987805 */ /* 0x000fe4000001ff00 */
[----:B------:R-:W-:Y:S02]  /*6240*/  CS2R R162, SRZ ;  /* 0x0000000000a27805 */ /* 0x000fe4000001ff00 */
[----:B------:R-:W-:Y:S01]  /*6250*/  CS2R R160, SRZ ;  /* 0x0000000000a07805 */ /* 0x000fe2000001ff00 */
[----:B------:R-:W-:Y:S06]  /*6260*/  @P1 BRA `(.L_x_110) ;  /* 0x00000000000c1947 */ /* 0x000fec0003800000 */
[----:B------:R-:W-:Y:S04]  /*6270*/  SHF.L.U32 R0, R180, 0x1f, RZ ;  /* 0x0000001fb4007819 */ /* 0x000fe800000006ff */
[----:B------:R-:W1:Y:S02]  /*6280*/  SYNCS.PHASECHK.TRANS64.TRYWAIT P1, [R3+URZ+0x180], R0 ;  /* 0x00018000030075a7 */ /* 0x000e6400080211ff */
[----:B-1----:R-:W-:Y:S05]  /*6290*/  @!P1 BRA `(.L_x_111) ;  /* 0x0000003c00009947 */ /* 0x002fea0003800000 */
.L_x_110:
[----:B------:R-:W-:Y:S05]  /*62a0*/  BSYNC B0 ;  /* 0x0000000000007941 */ /* 0x000fea0003800000 */
.L_x_109:
[----:B------:R-:W-:Y:S01]  /*62b0*/  ISETP.NE.AND P1, PT, R209, RZ, PT ;  /* 0x000000ffd100720c */ /* 0x000fe20003f25270 */
[----:B-1----:R-:W-:Y:S02]  /*62c0*/  VIADD R3, R3, 0x190 ;  /* 0x0000019003037836 */ /* 0x002fe40000000000 */
[----:B------:R-:W-:Y:S02]  /*62d0*/  IMAD.U32 R0, RZ, RZ, UR37 ;  /* 0x00000025ff007e24 */ /* 0x000fe4000f8e00ff */
[----:B------:R-:W-:Y:S03]  /*62e0*/  VIADD R181, R181, 0x1 ;  /* 0x00000001b5b57836 */ /* 0x000fe60000000000 */
[----:B------:R-:W-:Y:S05]  /*62f0*/  PRMT R0, R0, 0x654, R3 ;  /* 0x0000065400007816 */ /* 0x000fea0000000003 */
[----:B------:R1:W3:Y:S04]  /*6300*/  @P1 LDS.128 R148, [R6] ;  /* 0x0000000006941984 */ /* 0x0002e80000000c00 */
[----:B------:R1:W1:Y:S04]  /*6310*/  @P1 LDS.128 R156, [R5+0x20] ;  /* 0x00002000059c1984 */ /* 0x0002680000000c00 */
[----:B------:R1:W1:Y:S04]  /*6320*/  @P1 LDS.128 R152, [R7+0x10] ;  /* 0x0000100007981984 */ /* 0x0002680000000c00 */
[----:B------:R1:W1:Y:S01]  /*6330*/  @P1 LDS.128 R160, [R4+0x10] ;  /* 0x0000100004a01984 */ /* 0x0002620000000c00 */
[C---:B------:R-:W-:Y:S01]  /*6340*/  ISETP.NE.AND P1, PT, R181.reuse, 0x2, PT ;  /* 0x00000002b500780c */ /* 0x040fe20003f25270 */
[----:B------:R-:W-:Y:S01]  /*6350*/  @!PT LDS RZ, [RZ] ;  /* 0x00000000fffff984 */ /* 0x000fe20000000800 */
[----:B------:R-:W-:Y:S01]  /*6360*/  @!PT LDS RZ, [RZ] ;  /* 0x00000000fffff984 */ /* 0x000fe20000000800 */
[----:B------:R-:W-:Y:S01]  /*6370*/  @!PT LDS RZ, [RZ] ;  /* 0x00000000fffff984 */ /* 0x000fe20000000800 */
[----:B------:R-:W-:Y:S01]  /*6380*/  @!PT LDS RZ, [RZ] ;  /* 0x00000000fffff984 */ /* 0x000fe20000000800 */
[----:B------:R5:W-:Y:S06]  /*6390*/  MEMBAR.ALL.CTA ;  /* 0x0000000000007992 */ /* 0x000bec0000008000 */
[----:B-----5:R-:W5:Y:S01]  /*63a0*/  FENCE.VIEW.ASYNC.S ;  /* 0x00000000000073c6 */ /* 0x020f620000000000 */
[----:B------:R-:W-:Y:S02]  /*63b0*/  SEL R3, RZ, 0x1, P1 ;  /* 0x00000001ff037807 */ /* 0x000fe40000800000 */
[----:B------:R-:W-:Y:S02]  /*63c0*/  SEL R181, R181, RZ, P1 ;  /* 0x000000ffb5b57207 */ /* 0x000fe40000800000 */
[----:B------:R-:W-:Y:S01]  /*63d0*/  LOP3.LUT R180, R180, R3, RZ, 0x3c, !PT ;  /* 0x00000003b4b47212 */ /* 0x000fe200078e3cff */
[----:B-----5:R1:W-:Y:S06]  /*63e0*/  SYNCS.ARRIVE.TRANS64.RED.A1T0 RZ, [R0+URZ], RZ ;  /* 0x000000ff00ff79a7 */ /* 0x0203ec00081004ff */
.L_x_108:
[----:B------:R-:W-:Y:S05]  /*63f0*/  BSYNC B1 ;  /* 0x0000000000017941 */ /* 0x000fea0003800000 */
.L_x_107:
[----:B-1----:R-:W-:Y:S04]  /*6400*/  SHF.R.U32.HI R0, RZ, 0x15, R80 ;  /* 0x00000015ff007819 */ /* 0x002fe80000011650 */
[----:B------:R-:W-:Y:S01]  /*6410*/  LOP3.LUT P1, RZ, R0, 0x3, R173, 0x48, !PT ;  /* 0x0000000300ff7812 */ /* 0x000fe200078248ad */
[----:B------:R-:W-:Y:S01]  /*6420*/  @!UPT UIADD3 URZ, UPT, UPT, URZ, URZ, URZ ;  /* 0x000000fffffff290 */ /* 0x000fe2000fffe0ff */
[----:B----4-:R-:W-:Y:S11]  /*6430*/  @P0 BRA `(.L_x_112) ;  /* 0x0000000000080947 */ /* 0x010ff60003800000 */
[----:B------:R-:W1:Y:S02]  /*6440*/  SYNCS.PHASECHK.TRANS64.TRYWAIT P0, [R207+URZ+0x1d0], R2 ;  /* 0x0001d002cf0075a7 */ /* 0x000e6400080011ff */
[----:B-1----:R-:W-:Y:S05]  /*6450*/  @!P0 BRA `(.L_x_113) ;  /* 0x0000003800a48947 */ /* 0x002fea0003800000 */
.L_x_112:
[----:B------:R-:W-:Y:S04]  /*6460*/  BSSY.RECONVERGENT B6, `(.L_x_114) ;  /* 0x0000012000067945 */ /* 0x000fe80003800200 */
[----:B------:R-:W-:Y:S05]  /*6470*/  @!P1 BRA `(.L_x_115) ;  /* 0x0000000000409947 */ /* 0x000fea0003800000 */
[----:B------:R-:W4:Y:S01]  /*6480*/  LDCU.64 UR8, c[0x4][0x70] ;  /* 0x01000e00ff0877ac */ /* 0x000f220008000a00 */
[----:B------:R-:W-:Y:S01]  /*6490*/  MOV R3, 0x0 ;  /* 0x0000000000037802 */ /* 0x000fe20000000f00 */
[----:B------:R-:W-:Y:S02]  /*64a0*/  HFMA2 R12, -RZ, RZ, 0, 5.9604644775390625e-08 ;  /* 0x00000001ff0c7431 */ /* 0x000fe400000001ff */
[----:B------:R-:W-:Y:S02]  /*64b0*/  IMAD.MOV.U32 R8, RZ, RZ, 0x192 ;  /* 0x00000192ff087424 */ /* 0x000fe400078e00ff */
[----:B------:R-:W-:Y:S01]  /*64c0*/  IMAD.MOV.U32 R13, RZ, RZ, RZ ;  /* 0x000000ffff0d7224 */ /* 0x000fe200078e00ff */
[----:B------:R-:W5:Y:S01]  /*64d0*/  LDCU.64 UR6, c[0x4][0x78] ;  /* 0x01000f00ff0677ac */ /* 0x000f620008000a00 */
[----:B-1----:R-:W1:Y:S01]  /*64e0*/  LDC.64 R2, c[0x4][R3] ;  /* 0x0100000003027b82 */ /* 0x002e620000000a00 */
[----:B------:R-:W2:Y:S01]  /*64f0*/  LDCU.64 UR4, c[0x4][0x10] ;  /* 0x01000200ff0477ac */ /* 0x000ea20008000a00 */
[----:B----4-:R-:W-:Y:S01]  /*6500*/  MOV R5, UR9 ;  /* 0x0000000900057c02 */ /* 0x010fe20008000f00 */
[----:B------:R-:W-:Y:S01]  /*6510*/  IMAD.U32 R4, RZ, RZ, UR8 ;  /* 0x00000008ff047e24 */ /* 0x000fe2000f8e00ff */
[----:B-----5:R-:W-:Y:S01]  /*6520*/  MOV R7, UR7 ;  /* 0x0000000700077c02 */ /* 0x020fe20008000f00 */
[----:B------:R-:W-:Y:S01]  /*6530*/  IMAD.U32 R6, RZ, RZ, UR6 ;  /* 0x00000006ff067e24 */ /* 0x000fe2000f8e00ff */
[----:B--2---:R-:W-:Y:S01]  /*6540*/  MOV R11, UR5 ;  /* 0x00000005000b7c02 */ /* 0x004fe20008000f00 */
[----:B------:R-:W-:Y:S02]  /*6550*/  IMAD.U32 R10, RZ, RZ, UR4 ;  /* 0x00000004ff0a7e24 */ /* 0x000fe4000f8e00ff */
[----:B------:R-:W-:Y:S07]  /*6560*/  LEPC R20, `(.L_x_115) ;  /* 0x000000001014794e */ /* 0x000fee0000000000 */
[----:B-1-3--:R-:W-:Y:S05]  /*6570*/  CALL.ABS.NOINC R2 ;  /* 0x0000000002007343 */ /* 0x00afea0003c00000 */
.L_x_115:
[----:B------:R-:W-:Y:S05]  /*6580*/  BSYNC.RECONVERGENT B6 ;  /* 0x0000000000067941 */ /* 0x000fea0003800200 */
.L_x_114:
[-C--:B---3--:R-:W-:Y:S01]  /*6590*/  F2FP.F16.E5M2.UNPACK_B R83, R148.reuse ;  /* 0x00000094ff53723e */ /* 0x088fe200020004ff */
[----:B------:R-:W-:Y:S05]  /*65a0*/  WARPSYNC.ALL ;  /* 0x0000000000007948 */ /* 0x000fea0003800000 */
[----:B------:R-:W-:Y:S01]  /*65b0*/  R2UR UR4, R80 ;  /* 0x00000000500472ca */ /* 0x000fe200000e0000 */
[--C-:B------:R-:W-:Y:S01]  /*65c0*/  HADD2.F32 R82, -RZ, R83.reuse.H0_H0 ;  /* 0x20000053ff527230 */ /* 0x100fe20000004100 */
[----:B------:R-:W-:Y:S01]  /*65d0*/  F2FP.F16.E5M2.UNPACK_B R85, R148.H1 ;  /* 0x00000094ff55723e */ /* 0x000fe200030004ff */
[----:B------:R-:W-:Y:S01]  /*65e0*/  HADD2.F32 R83, -RZ, R83.H1_H1 ;  /* 0x30000053ff537230 */ /* 0x000fe20000004100 */
[-C--:B------:R-:W-:Y:S01]  /*65f0*/  F2FP.F16.E5M2.UNPACK_B R87, R149.reuse ;  /* 0x00000095ff57723e */ /* 0x080fe200020004ff */
[----:B------:R-:W-:Y:S01]  /*6600*/  BSSY.RECONVERGENT B0, `(.L_x_116) ;  /* 0x000011d000007945 */ /* 0x000fe20003800200 */
[----:B------:R-:W-:Y:S01]  /*6610*/  F2FP.F16.E5M2.UNPACK_B R89, R149.H1 ;  /* 0x00000095ff59723e */ /* 0x000fe200030004ff */
[----:B------:R-:W-:Y:S01]  /*6620*/  HADD2.F32 R84, -RZ, R85.H0_H0 ;  /* 0x20000055ff547230 */ /* 0x000fe20000004100 */
[-C--:B------:R-:W-:Y:S01]  /*6630*/  F2FP.F16.E5M2.UNPACK_B R91, R150.reuse ;  /* 0x00000096ff5b723e */ /* 0x080fe200020004ff */
[----:B------:R-:W-:Y:S01]  /*6640*/  HADD2.F32 R88, -RZ, R87.H1_H1 ;  /* 0x30000057ff587230 */ /* 0x000fe20000004100 */
[----:B------:R-:W-:Y:S01]  /*6650*/  F2FP.F16.E5M2.UNPACK_B R93, R150.H1 ;  /* 0x00000096ff5d723e */ /* 0x000fe200030004ff */
[----:B------:R-:W-:Y:S01]  /*6660*/  HADD2.F32 R86, -RZ, R85.H1_H1 ;  /* 0x30000055ff567230 */ /* 0x000fe20000004100 */
[-C--:B------:R-:W-:Y:S01]  /*6670*/  F2FP.F16.E5M2.UNPACK_B R95, R151.reuse ;  /* 0x00000097ff5f723e */ /* 0x080fe200020004ff */
[----:B------:R-:W2:Y:S01]  /*6680*/  LDTM.x64 R4, tmem[UR4] ;  /* 0x00000004000479ee */ /* 0x000ea20008340000 */
[----:B------:R-:W-:Y:S01]  /*6690*/  F2FP.F16.E5M2.UNPACK_B R97, R151.H1 ;  /* 0x00000097ff61723e */ /* 0x000fe200030004ff */
[----:B------:R-:W-:Y:S01]  /*66a0*/  HADD2.F32 R85, -RZ, R87.H0_H0 ;  /* 0x20000057ff557230 */ /* 0x000fe20000004100 */
[-C--:B------:R-:W-:Y:S01]  /*66b0*/  F2FP.F16.E5M2.UNPACK_B R99, R152.reuse ;  /* 0x00000098ff63723e */ /* 0x080fe200020004ff */
[----:B------:R-:W-:Y:S01]  /*66c0*/  HADD2.F32 R87, -RZ, R89.H0_H0 ;  /* 0x20000059ff577230 */ /* 0x000fe20000004100 */
[----:B------:R-:W-:Y:S01]  /*66d0*/  F2FP.F16.E5M2.UNPACK_B R101, R152.H1 ;  /* 0x00000098ff65723e */ /* 0x000fe200030004ff */
[----:B------:R-:W-:Y:S01]  /*66e0*/  HADD2.F32 R92, -RZ, R91.H1_H1 ;  /* 0x3000005bff5c7230 */ /* 0x000fe20000004100 */
[----:B------:R-:W-:Y:S01]  /*66f0*/  ISETP.NE.AND P6, PT, R184, RZ, PT ;  /* 0x000000ffb800720c */ /* 0x000fe20003fc5270 */
[----:B------:R-:W-:Y:S01]  /*6700*/  HADD2.F32 R96, -RZ, R95.H1_H1 ;  /* 0x3000005fff607230 */ /* 0x000fe20000004100 */
[----:B------:R-:W-:Y:S01]  /*6710*/  SHF.L.U32 R211, R176, 0x4, RZ ;  /* 0x00000004b0d37819 */ /* 0x000fe200000006ff */
[----:B------:R-:W-:Y:S01]  /*6720*/  HADD2.F32 R100, -RZ, R99.H1_H1 ;  /* 0x30000063ff647230 */ /* 0x000fe20000004100 */
[----:B------:R-:W-:Y:S01]  /*6730*/  SHF.L.U32 R219, R175, 0x4, RZ ;  /* 0x00000004afdb7819 */ /* 0x000fe200000006ff */
[----:B------:R-:W-:Y:S01]  /*6740*/  HADD2.F32 R90, -RZ, R89.H1_H1 ;  /* 0x30000059ff5a7230 */ /* 0x000fe20000004100 */
[C---:B------:R-:W-:Y:S01]  /*6750*/  IADD3 R204, PT, PT, R190.reuse, R211, RZ ;  /* 0x000000d3becc7210 */ /* 0x040fe20007ffe0ff */
[----:B------:R-:W-:Y:S01]  /*6760*/  HADD2.F32 R89, -RZ, R91.H0_H0 ;  /* 0x2000005bff597230 */ /* 0x000fe20000004100 */
[----:B------:R-:W-:Y:S01]  /*6770*/  IADD3 R206, PT, PT, R190, R219, RZ ;  /* 0x000000dbbece7210 */ /* 0x000fe20007ffe0ff */
[--C-:B------:R-:W-:Y:S01]  /*6780*/  HADD2.F32 R91, -RZ, R93.reuse.H0_H0 ;  /* 0x2000005dff5b7230 */ /* 0x100fe20000004100 */
[----:B------:R-:W-:Y:S01]  /*6790*/  SHF.L.U32 R217, R188, 0x4, RZ ;  /* 0x00000004bcd97819 */ /* 0x000fe200000006ff */
[----:B------:R-:W-:Y:S01]  /*67a0*/  HADD2.F32 R94, -RZ, R93.H1_H1 ;  /* 0x3000005dff5e7230 */ /* 0x000fe20000004100 */
[-C--:B------:R-:W-:Y:S01]  /*67b0*/  F2FP.F16.E5M2.UNPACK_B R103, R153.reuse ;  /* 0x00000099ff67723e */ /* 0x080fe200020004ff */
[----:B------:R-:W-:Y:S01]  /*67c0*/  HADD2.F32 R93, -RZ, R95.H0_H0 ;  /* 0x2000005fff5d7230 */ /* 0x000fe20000004100 */
[----:B------:R-:W-:Y:S01]  /*67d0*/  IADD3 R205, PT, PT, R217, R204, RZ ;  /* 0x000000ccd9cd7210 */ /* 0x000fe20007ffe0ff */
[----:B------:R-:W-:Y:S01]  /*67e0*/  HADD2.F32 R95, -RZ, R97.H0_H0 ;  /* 0x20000061ff5f7230 */ /* 0x000fe20000004100 */
[----:B------:R-:W-:Y:S01]  /*67f0*/  F2FP.F16.E5M2.UNPACK_B R105, R153.H1 ;  /* 0x00000099ff69723e */ /* 0x000fe200030004ff */
[C---:B--2---:R-:W-:Y:S01]  /*6800*/  FMUL R0, R78.reuse, R4 ;  /* 0x000000044e007220 */ /* 0x044fe20000400000 */
[C---:B-1----:R-:W-:Y:S01]  /*6810*/  FMUL R2, R78.reuse, R5 ;  /* 0x000000054e027220 */ /* 0x042fe20000400000 */
[C---:B------:R-:W-:Y:S01]  /*6820*/  FMUL R4, R78.reuse, R8 ;  /* 0x000000084e047220 */ /* 0x040fe20000400000 */
[C---:B------:R-:W-:Y:S01]  /*6830*/  FMUL R5, R78.reuse, R9 ;  /* 0x000000094e057220 */ /* 0x040fe20000400000 */
[C---:B------:R-:W-:Y:S01]  /*6840*/  FFMA R0, R81.reuse, R82, R0 ;  /* 0x0000005251007223 */ /* 0x040fe20000000000 */
[C---:B------:R-:W-:Y:S01]  /*6850*/  FFMA R2, R81.reuse, R83, R2 ;  /* 0x0000005351027223 */ /* 0x040fe20000000002 */
[C---:B------:R-:W-:Y:S01]  /*6860*/  FMUL R8, R78.reuse, R12 ;  /* 0x0000000c4e087220 */ /* 0x040fe20000400000 */
[C---:B------:R-:W-:Y:S01]  /*6870*/  FMUL R9, R78.reuse, R13 ;  /* 0x0000000d4e097220 */ /* 0x040fe20000400000 */
[C---:B------:R-:W-:Y:S01]  /*6880*/  FMUL R12, R78.reuse, R16 ;  /* 0x000000104e0c7220 */ /* 0x040fe20000400000 */
[C---:B------:R-:W-:Y:S01]  /*6890*/  FMUL R13, R78.reuse, R17 ;  /* 0x000000114e0d7220 */ /* 0x040fe20000400000 */
[C---:B------:R-:W-:Y:S01]  /*68a0*/  FMUL R16, R78.reuse, R20 ;  /* 0x000000144e107220 */ /* 0x040fe20000400000 */
[C---:B------:R-:W-:Y:S01]  /*68b0*/  FMUL R17, R78.reuse, R21 ;  /* 0x000000154e117220 */ /* 0x040fe20000400000 */
[----:B------:R-:W-:Y:S02]  /*68c0*/  HADD2.F32 R104, -RZ, R103.H1_H1 ;  /* 0x30000067ff687230 */ /* 0x000fe40000004100 */
[C---:B------:R-:W-:Y:S01]  /*68d0*/  FMUL R20, R78.reuse, R24 ;  /* 0x000000184e147220 */ /* 0x040fe20000400000 */
[C---:B------:R-:W-:Y:S01]  /*68e0*/  FMUL R21, R78.reuse, R25 ;  /* 0x000000194e157220 */ /* 0x040fe20000400000 */
[C---:B------:R-:W-:Y:S01]  /*68f0*/  FMUL R24, R78.reuse, R28 ;  /* 0x0000001c4e187220 */ /* 0x040fe20000400000 */
[C---:B------:R-:W-:Y:S01]  /*6900*/  FMUL R25, R78.reuse, R29 ;  /* 0x0000001d4e197220 */ /* 0x040fe20000400000 */
[C---:B------:R-:W-:Y:S01]  /*6910*/  FMUL R28, R78.reuse, R32 ;  /* 0x000000204e1c7220 */ /* 0x040fe20000400000 */
[C---:B------:R-:W-:Y:S01]  /*6920*/  FMUL R29, R78.reuse, R33 ;  /* 0x000000214e1d7220 */ /* 0x040fe20000400000 */
[C---:B------:R-:W-:Y:S01]  /*6930*/  FMUL R32, R78.reuse, R36 ;  /* 0x000000244e207220 */ /* 0x040fe20000400000 */
[----:B------:R-:W-:Y:S01]  /*6940*/  F2FP.F16.E5M2.UNPACK_B R107, R154 ;  /* 0x0000009aff6b723e */ /* 0x000fe200020004ff */
[C---:B------:R-:W-:Y:S01]  /*6950*/  FMUL R33, R78.reuse, R37 ;  /* 0x000000254e217220 */ /* 0x040fe20000400000 */
[C---:B------:R-:W-:Y:S01]  /*6960*/  FMUL R36, R78.reuse, R40 ;  /* 0x000000284e247220 */ /* 0x040fe20000400000 */
[----:B------:R-:W-:Y:S01]  /*6970*/  F2FP.F16.E5M2.UNPACK_B R109, R154.H1 ;  /* 0x0000009aff6d723e */ /* 0x000fe200030004ff */
[C---:B------:R-:W-:Y:S01]  /*6980*/  FMUL R37, R78.reuse, R41 ;  /* 0x000000294e257220 */ /* 0x040fe20000400000 */
[----:B------:R-:W-:Y:S02]  /*6990*/  HADD2.F32 R108, -RZ, R107.H1_H1 ;  /* 0x3000006bff6c7230 */ /* 0x000fe40000004100 */
        /* <DEDUP_REMOVED lines=26> */
[C---:B------:R-:W-:Y:S01]  /*6b40*/  FFMA R3, R81.reuse, R84, R3 ;  /* 0x0000005451037223 */ /* 0x040fe20000000003 */
[C---:B------:R-:W-:Y:S01]  /*6b50*/  FFMA R7, R81.reuse, R86, R7 ;  /* 0x0000005651077223 */ /* 0x040fe20000000007 */
[----:B------:R-:W-:Y:S01]  /*6b60*/  F2FP.F16.E5M2.UNPACK_B R127, R159 ;  /* 0x0000009fff7f723e */ /* 0x000fe200020004ff */
[C---:B------:R-:W-:Y:S01]  /*6b70*/  FFMA R4, R81.reuse, R85, R4 ;  /* 0x0000005551047223 */ /* 0x040fe20000000004 */
[C---:B------:R-:W-:Y:S01]  /*6b80*/  FFMA R5, R81.reuse, R88, R5 ;  /* 0x0000005851057223 */ /* 0x040fe20000000005 */
[----:B------:R-:W-:Y:S01]  /*6b90*/  F2FP.F16.E5M2.UNPACK_B R129, R159.H1 ;  /* 0x0000009fff81723e */ /* 0x000fe200030004ff */
[----:B------:R-:W-:Y:S01]  /*6ba0*/  FFMA R6, R81, R87, R6 ;  /* 0x0000005751067223 */ /* 0x000fe20000000006 */
[----:B------:R-:W-:Y:S01]  /*6bb0*/  F2FP.SATFINITE.E5M2.F32.PACK_AB_MERGE_C R185, R7, R3, RZ ;  /* 0x0000000307b9723e */ /* 0x000fe200048060ff */
[----:B------:R-:W-:Y:S02]  /*6bc0*/  HADD2.F32 R124, -RZ, R123.H1_H1 ;  /* 0x3000007bff7c7230 */ /* 0x000fe40000004100 */
[----:B------:R-:W-:Y:S01]  /*6bd0*/  FMUL R11, R78, R11 ;  /* 0x0000000b4e0b7220 */ /* 0x000fe20000400000 */
[----:B------:R-:W-:Y:S01]  /*6be0*/  HADD2.F32 R128, -RZ, R127.H1_H1 ;  /* 0x3000007fff807230 */ /* 0x000fe20000004100 */
[----:B------:R-:W-:Y:S01]  /*6bf0*/  F2FP.SATFINITE.E5M2.F32.PACK_AB_MERGE_C R184, R2, R0, R185 ;  /* 0x0000000002b8723e */ /* 0x000fe200048060b9 */
[C---:B------:R-:W-:Y:S01]  /*6c00*/  FMUL R10, R78.reuse, R14 ;  /* 0x0000000e4e0a7220 */ /* 0x040fe20000400000 */
[C---:B------:R-:W-:Y:S01]  /*6c10*/  FFMA R11, R81.reuse, R90, R11 ;  /* 0x0000005a510b7223 */ /* 0x040fe2000000000b */
[C---:B------:R-:W-:Y:S01]  /*6c20*/  FFMA R8, R81.reuse, R89, R8 ;  /* 0x0000005951087223 */ /* 0x040fe20000000008 */
[----:B------:R-:W-:Y:S01]  /*6c30*/  FFMA R9, R81, R92, R9 ;  /* 0x0000005c51097223 */ /* 0x000fe20000000009 */
[----:B------:R-:W-:Y:S01]  /*6c40*/  F2FP.F16.E5M2.UNPACK_B R131, R160 ;  /* 0x000000a0ff83723e */ /* 0x000fe200020004ff */
[----:B------:R-:W-:Y:S01]  /*6c50*/  HADD2.F32 R98, -RZ, R97.H1_H1 ;  /* 0x30000061ff627230 */ /* 0x000fe20000004100 */
[----:B------:R-:W-:Y:S01]  /*6c60*/  F2FP.SATFINITE.E5M2.F32.PACK_AB_MERGE_C R186, R11, R6, RZ ;  /* 0x000000060bba723e */ /* 0x000fe200048060ff */
[----:B------:R-:W-:Y:S01]  /*6c70*/  FFMA R10, R81, R91, R10 ;  /* 0x0000005b510a7223 */ /* 0x000fe2000000000a */
[----:B------:R-:W-:Y:S02]  /*6c80*/  HADD2.F32 R97, -RZ, R99.H0_H0 ;  /* 0x20000063ff617230 */ /* 0x000fe40000004100 */
[C---:B------:R-:W-:Y:S01]  /*6c90*/  FMUL R15, R78.reuse, R15 ;  /* 0x0000000f4e0f7220 */ /* 0x040fe20000400000 */
[----:B------:R-:W-:Y:S01]  /*6ca0*/  F2FP.SATFINITE.E5M2.F32.PACK_AB_MERGE_C R185, R5, R4, R186 ;  /* 0x0000000405b9723e */ /* 0x000fe200048060ba */
[----:B------:R-:W-:Y:S02]  /*6cb0*/  HADD2.F32 R132, -RZ, R131.H1_H1 ;  /* 0x30000083ff847230 */ /* 0x000fe40000004100 */
[C---:B------:R-:W-:Y:S01]  /*6cc0*/  FMUL R14, R78.reuse, R18 ;  /* 0x000000124e0e7220 */ /* 0x040fe20000400000 */
[C---:B------:R-:W-:Y:S01]  /*6cd0*/  FFMA R15, R81.reuse, R94, R15 ;  /* 0x0000005e510f7223 */ /* 0x040fe2000000000f */
[C---:B------:R-:W-:Y:S01]  /*6ce0*/  FFMA R12, R81.reuse, R93, R12 ;  /* 0x0000005d510c7223 */ /* 0x040fe2000000000c */
[----:B------:R-:W-:Y:S01]  /*6cf0*/  FFMA R13, R81, R96, R13 ;  /* 0x00000060510d7223 */ /* 0x000fe2000000000d */
[----:B------:R-:W-:Y:S01]  /*6d00*/  F2FP.F16.E5M2.UNPACK_B R133, R160.H1 ;  /* 0x000000a0ff85723e */ /* 0x000fe200030004ff */
[--C-:B------:R-:W-:Y:S01]  /*6d10*/  HADD2.F32 R99, -RZ, R101.reuse.H0_H0 ;  /* 0x20000065ff637230 */ /* 0x100fe20000004100 */
[----:B------:R-:W-:Y:S01]  /*6d20*/  F2FP.SATFINITE.E5M2.F32.PACK_AB_MERGE_C R186, R15, R10, RZ ;  /* 0x0000000a0fba723e */ /* 0x000fe200048060ff */
[----:B------:R-:W-:Y:S01]  /*6d30*/  FFMA R14, R81, R95, R14 ;  /* 0x0000005f510e7223 */ /* 0x000fe2000000000e */
[C---:B------:R-:W-:Y:S01]  /*6d40*/  FMUL R19, R78.reuse, R19 ;  /* 0x000000134e137220 */ /* 0x040fe20000400000 */
[----:B------:R-:W-:Y:S01]  /*6d50*/  HADD2.F32 R102, -RZ, R101.H1_H1 ;  /* 0x30000065ff667230 */ /* 0x000fe20000004100 */
[----:B------:R-:W-:Y:S01]  /*6d60*/  F2FP.SATFINITE.E5M2.F32.PACK_AB_MERGE_C R186, R9, R8, R186 ;  /* 0x0000000809ba723e */ /* 0x000fe200048060ba */
[----:B------:R-:W-:Y:S02]  /*6d70*/  HADD2.F32 R101, -RZ, R103.H0_H0 ;  /* 0x20000067ff657230 */ /* 0x000fe40000004100 */
[C---:B------:R-:W-:Y:S01]  /*6d80*/  FFMA R19, R81.reuse, R98, R19 ;  /* 0x0000006251137223 */ /* 0x040fe20000000013 */
[C---:B------:R-:W-:Y:S01]  /*6d90*/  FFMA R16, R81.reuse, R97, R16 ;  /* 0x0000006151107223 */ /* 0x040fe20000000010 */
[----:B------:R-:W-:Y:S01]  /*6da0*/  FFMA R17, R81, R100, R17 ;  /* 0x0000006451117223 */ /* 0x000fe20000000011 */
[C---:B------:R-:W-:Y:S01]  /*6db0*/  FMUL R18, R78.reuse, R22 ;  /* 0x000000164e127220 */ /* 0x040fe20000400000 */
[----:B------:R-:W-:Y:S01]  /*6dc0*/  F2FP.F16.E5M2.UNPACK_B R135, R161 ;  /* 0x000000a1ff87723e */ /* 0x000fe200020004ff */
        /* <DEDUP_REMOVED lines=10> */
[----:B------:R1:W-:Y:S01]  /*6e70*/  STS.128 [R172+UR49+0x4400], R184 ;  /* 0x004400b8ac007988 */ /* 0x0003e20008000c31 */
[----:B------:R-:W-:Y:S01]  /*6e80*/  HADD2.F32 R136, -RZ, R135.H1_H1 ;  /* 0x30000087ff887230 */ /* 0x000fe20000004100 */
[----:B------:R-:W-:Y:S01]  /*6e90*/  F2FP.SATFINITE.E5M2.F32.PACK_AB_MERGE_C R196, R23, R18, RZ ;  /* 0x0000001217c4723e */ /* 0x000fe200048060ff */
[C---:B------:R-:W-:Y:S01]  /*6ea0*/  FMUL R22, R78.reuse, R26 ;  /* 0x0000001a4e167220 */ /* 0x040fe20000400000 */
[C---:B------:R-:W-:Y:S01]  /*6eb0*/  FMUL R27, R78.reuse, R27 ;  /* 0x0000001b4e1b7220 */ /* 0x040fe20000400000 */
[--C-:B------:R-:W-:Y:S01]  /*6ec0*/  HADD2.F32 R107, -RZ, R109.reuse.H0_H0 ;  /* 0x2000006dff6b7230 */ /* 0x100fe20000004100 */
[----:B------:R-:W-:Y:S01]  /*6ed0*/  F2FP.SATFINITE.E5M2.F32.PACK_AB_MERGE_C R196, R17, R16, R196 ;  /* 0x0000001011c4723e */ /* 0x000fe200048060c4 */
[C---:B------:R-:W-:Y:S01]  /*6ee0*/  FFMA R22, R81.reuse, R103, R22 ;  /* 0x0000006751167223 */ /* 0x040fe20000000016 */
[C---:B------:R-:W-:Y:S01]  /*6ef0*/  FFMA R27, R81.reuse, R106, R27 ;  /* 0x0000006a511b7223 */ /* 0x040fe2000000001b */
[C---:B------:R-:W-:Y:S01]  /*6f00*/  FFMA R24, R81.reuse, R105, R24 ;  /* 0x0000006951187223 */ /* 0x040fe20000000018 */
[----:B------:R-:W-:Y:S01]  /*6f10*/  F2FP.F16.E5M2.UNPACK_B R137, R161.H1 ;  /* 0x000000a1ff89723e */ /* 0x000fe200030004ff */
[----:B------:R-:W-:Y:S02]  /*6f20*/  HADD2.F32 R110, -RZ, R109.H1_H1 ;  /* 0x3000006dff6e7230 */ /* 0x000fe40000004100 */
[----:B------:R-:W-:Y:S01]  /*6f30*/  FFMA R25, R81, R108, R25 ;  /* 0x0000006c51197223 */ /* 0x000fe20000000019 */
[----:B------:R-:W-:Y:S01]  /*6f40*/  F2FP.SATFINITE.E5M2.F32.PACK_AB_MERGE_C R197, R27, R22, RZ ;  /* 0x000000161bc5723e */ /* 0x000fe200048060ff */
[----:B------:R-:W-:Y:S02]  /*6f50*/  HADD2.F32 R109, -RZ, R111.H0_H0 ;  /* 0x2000006fff6d7230 */ /* 0x000fe40000004100 */
[C---:B------:R-:W-:Y:S01]  /*6f60*/  FMUL R26, R78.reuse, R30 ;  /* 0x0000001e4e1a7220 */ /* 0x040fe20000400000 */
[C---:B------:R-:W-:Y:S01]  /*6f70*/  FMUL R31, R78.reuse, R31 ;  /* 0x0000001f4e1f7220 */ /* 0x040fe20000400000 */
[--C-:B------:R-:W-:Y:S01]  /*6f80*/  HADD2.F32 R111, -RZ, R113.reuse.H0_H0 ;  /* 0x20000071ff6f7230 */ /* 0x100fe20000004100 */
[----:B------:R-:W-:Y:S01]  /*6f90*/  F2FP.SATFINITE.E5M2.F32.PACK_AB_MERGE_C R197, R21, R20, R197 ;  /* 0x0000001415c5723e */ /* 0x000fe200048060c5 */
[C---:B------:R-:W-:Y:S01]  /*6fa0*/  FFMA R26, R81.reuse, R107, R26 ;  /* 0x0000006b511a7223 */ /* 0x040fe2000000001a */
[C---:B------:R-:W-:Y:S01]  /*6fb0*/  FFMA R31, R81.reuse, R110, R31 ;  /* 0x0000006e511f7223 */ /* 0x040fe2000000001f */
[C---:B------:R-:W-:Y:S01]  /*6fc0*/  FFMA R28, R81.reuse, R109, R28 ;  /* 0x0000006d511c7223 */ /* 0x040fe2000000001c */
[----:B------:R-:W-:Y:S01]  /*6fd0*/  F2FP.F16.E5M2.UNPACK_B R139, R162 ;  /* 0x000000a2ff8b723e */ /* 0x000fe200020004ff */
[----:B------:R-:W-:Y:S02]  /*6fe0*/  HADD2.F32 R114, -RZ, R113.H1_H1 ;  /* 0x30000071ff727230 */ /* 0x000fe40000004100 */
[----:B------:R-:W-:Y:S01]  /*6ff0*/  FFMA R29, R81, R112, R29 ;  /* 0x00000070511d7223 */ /* 0x000fe2000000001d */
[----:B------:R-:W-:Y:S01]  /*7000*/  F2FP.SATFINITE.E5M2.F32.PACK_AB_MERGE_C R198, R31, R26, RZ ;  /* 0x0000001a1fc6723e */ /* 0x000fe200048060ff */
[----:B------:R-:W-:Y:S02]  /*7010*/  HADD2.F32 R113, -RZ, R115.H0_H0 ;  /* 0x20000073ff717230 */ /* 0x000fe40000004100 */
[C---:B------:R-:W-:Y:S01]  /*7020*/  FMUL R30, R78.reuse, R34 ;  /* 0x000000224e1e7220 */ /* 0x040fe20000400000 */
[----:B------:R-:W-:Y:S01]  /*7030*/  HADD2.F32 R140, -RZ, R139.H1_H1 ;  /* 0x3000008bff8c7230 */ /* 0x000fe20000004100 */
[----:B------:R-:W-:Y:S01]  /*7040*/  F2FP.SATFINITE.E5M2.F32.PACK_AB_MERGE_C R198, R25, R24, R198 ;  /* 0x0000001819c6723e */ /* 0x000fe200048060c6 */
[C---:B------:R-:W-:Y:S01]  /*7050*/  FMUL R35, R78.reuse, R35 ;  /* 0x000000234e237220 */ /* 0x040fe20000400000 */
[--C-:B------:R-:W-:Y:S02]  /*7060*/  HADD2.F32 R115, -RZ, R117.reuse.H0_H0 ;  /* 0x20000075ff737230 */ /* 0x100fe40000004100 */
[C---:B------:R-:W-:Y:S01]  /*7070*/  FFMA R30, R81.reuse, R111, R30 ;  /* 0x0000006f511e7223 */ /* 0x040fe2000000001e */
[----:B------:R-:W-:Y:S02]  /*7080*/  HADD2.F32 R118, -RZ, R117.H1_H1 ;  /* 0x30000075ff767230 */ /* 0x000fe40000004100 */
[C---:B------:R-:W-:Y:S01]  /*7090*/  FFMA R35, R81.reuse, R114, R35 ;  /* 0x0000007251237223 */ /* 0x040fe20000000023 */
[C---:B------:R-:W-:Y:S01]  /*70a0*/  FFMA R32, R81.reuse, R113, R32 ;  /* 0x0000007151207223 */ /* 0x040fe20000000020 */
[----:B------:R-:W-:Y:S01]  /*70b0*/  F2FP.F16.E5M2.UNPACK_B R141, R162.H1 ;  /* 0x000000a2ff8d723e */ /* 0x000fe200030004ff */
[----:B------:R-:W-:Y:S01]  /*70c0*/  FFMA R33, R81, R116, R33 ;  /* 0x0000007451217223 */ /* 0x000fe20000000021 */
[----:B------:R-:W-:Y:S01]  /*70d0*/  HADD2.F32 R117, -RZ, R119.H0_H0 ;  /* 0x20000077ff757230 */ /* 0x000fe20000004100 */
        /* <DEDUP_REMOVED lines=9> */
[----:B------:R1:W-:Y:S01]  /*7170*/  STS.128 [R204+0x4010], R196 ;  /* 0x004010c4cc007388 */ /* 0x0003e20000000c00 */
[----:B------:R-:W-:Y:S01]  /*7180*/  FFMA R37, R81, R120, R37 ;  /* 0x0000007851257223 */ /* 0x000fe20000000025 */
[----:B------:R-:W-:Y:S01]  /*7190*/  F2FP.SATFINITE.E5M2.F32.PACK_AB_MERGE_C R200, R39, R34, RZ ;  /* 0x0000002227c8723e */ /* 0x000fe200048060ff */
[----:B------:R-:W-:Y:S02]  /*71a0*/  HADD2.F32 R122, -RZ, R121.H1_H1 ;  /* 0x30000079ff7a7230 */ /* 0x000fe40000004100 */
[C---:B------:R-:W-:Y:S01]  /*71b0*/  FMUL R38, R78.reuse, R42 ;  /* 0x0000002a4e267220 */ /* 0x040fe20000400000 */
[----:B------:R-:W-:Y:S01]  /*71c0*/  HADD2.F32 R121, -RZ, R123.H0_H0 ;  /* 0x2000007bff797230 */ /* 0x000fe20000004100 */
[----:B------:R-:W-:Y:S01]  /*71d0*/  F2FP.SATFINITE.E5M2.F32.PACK_AB_MERGE_C R200, R33, R32, R200 ;  /* 0x0000002021c8723e */ /* 0x000fe200048060c8 */
[----:B------:R-:W-:Y:S02]  /*71e0*/  HADD2.F32 R144, -RZ, R143.H1_H1 ;  /* 0x3000008fff907230 */ /* 0x000fe40000004100 */
[C---:B------:R-:W-:Y:S01]  /*71f0*/  FFMA R38, R81.reuse, R119, R38 ;  /* 0x0000007751267223 */ /* 0x040fe20000000026 */
[C---:B------:R-:W-:Y:S01]  /*7200*/  FMUL R43, R78.reuse, R43 ;  /* 0x0000002b4e2b7220 */ /* 0x040fe20000400000 */
[--C-:B------:R-:W-:Y:S02]  /*7210*/  HADD2.F32 R123, -RZ, R125.reuse.H0_H0 ;  /* 0x2000007dff7b7230 */ /* 0x100fe40000004100 */
[C---:B------:R-:W-:Y:S01]  /*7220*/  FMUL R42, R78.reuse, R46 ;  /* 0x0000002e4e2a7220 */ /* 0x040fe20000400000 */
[----:B------:R-:W-:Y:S02]  /*7230*/  HADD2.F32 R126, -RZ, R125.H1_H1 ;  /* 0x3000007dff7e7230 */ /* 0x000fe40000004100 */
[C---:B------:R-:W-:Y:S01]  /*7240*/  FFMA R43, R81.reuse, R122, R43 ;  /* 0x0000007a512b7223 */ /* 0x040fe2000000002b */
[----:B------:R-:W-:Y:S01]  /*7250*/  F2FP.F16.E5M2.UNPACK_B R145, R163.H1 ;  /* 0x000000a3ff91723e */ /* 0x000fe200030004ff */
[C---:B------:R-:W-:Y:S01]  /*7260*/  FFMA R40, R81.reuse, R121, R40 ;  /* 0x0000007951287223 */ /* 0x040fe20000000028 */
[----:B------:R-:W-:Y:S01]  /*7270*/  FFMA R41, R81, R124, R41 ;  /* 0x0000007c51297223 */ /* 0x000fe20000000029 */
[----:B------:R-:W-:Y:S01]  /*7280*/  ISETP.NE.AND P0, PT, R193, RZ, PT ;  /* 0x000000ffc100720c */ /* 0x000fe20003f05270 */
[----:B------:R-:W-:Y:S01]  /*7290*/  HADD2.F32 R125, -RZ, R127.H0_H0 ;  /* 0x2000007fff7d7230 */ /* 0x000fe20000004100 */
[----:B------:R-:W-:Y:S01]  /*72a0*/  F2FP.SATFINITE.E5M2.F32.PACK_AB_MERGE_C R201, R43, R38, RZ ;  /* 0x000000262bc9723e */ /* 0x000fe200048060ff */
[----:B------:R-:W-:Y:S01]  /*72b0*/  FFMA R42, R81, R123, R42 ;  /* 0x0000007b512a7223 */ /* 0x000fe2000000002a */
[C---:B------:R-:W-:Y:S01]  /*72c0*/  FMUL R47, R78.reuse, R47 ;  /* 0x0000002f4e2f7220 */ /* 0x040fe20000400000 */
[--C-:B------:R-:W-:Y:S01]  /*72d0*/  HADD2.F32 R127, -RZ, R129.reuse.H0_H0 ;  /* 0x20000081ff7f7230 */ /* 0x100fe20000004100 */
[----:B------:R-:W-:Y:S01]  /*72e0*/  F2FP.SATFINITE.E5M2.F32.PACK_AB_MERGE_C R201, R37, R36, R201 ;  /* 0x0000002425c9723e */ /* 0x000fe200048060c9 */
[----:B------:R-:W-:Y:S02]  /*72f0*/  HADD2.F32 R130, -RZ, R129.H1_H1 ;  /* 0x30000081ff827230 */ /* 0x000fe40000004100 */
[C---:B------:R-:W-:Y:S01]  /*7300*/  FFMA R47, R81.reuse, R126, R47 ;  /* 0x0000007e512f7223 */ /* 0x040fe2000000002f */
[C---:B------:R-:W-:Y:S01]  /*7310*/  FFMA R44, R81.reuse, R125, R44 ;  /* 0x0000007d512c7223 */ /* 0x040fe2000000002c */
[C---:B------:R-:W-:Y:S01]  /*7320*/  FFMA R45, R81.reuse, R128, R45 ;  /* 0x00000080512d7223 */ /* 0x040fe2000000002d */
[----:B------:R-:W-:Y:S02]  /*7330*/  HADD2.F32 R129, -RZ, R131.H0_H0 ;  /* 0x20000083ff817230 */ /* 0x000fe40000004100 */
[C---:B------:R-:W-:Y:S01]  /*7340*/  FMUL R46, R78.reuse, R50 ;  /* 0x000000324e2e7220 */ /* 0x040fe20000400000 */
[C---:B------:R-:W-:Y:S01]  /*7350*/  FMUL R51, R78.reuse, R51 ;  /* 0x000000334e337220 */ /* 0x040fe20000400000 */
[--C-:B------:R-:W-:Y:S02]  /*7360*/  HADD2.F32 R131, -RZ, R133.reuse.H0_H0 ;  /* 0x20000085ff837230 */ /* 0x100fe40000004100 */
[C---:B------:R-:W-:Y:S01]  /*7370*/  FMUL R50, R78.reuse, R54 ;  /* 0x000000364e327220 */ /* 0x040fe20000400000 */
[C---:B------:R-:W-:Y:S01]  /*7380*/  FFMA R46, R81.reuse, R127, R46 ;  /* 0x0000007f512e7223 */ /* 0x040fe2000000002e */
[----:B------:R-:W-:Y:S02]  /*7390*/  HADD2.F32 R134, -RZ, R133.H1_H1 ;  /* 0x30000085ff867230 */ /* 0x000fe40000004100 */
[C---:B------:R-:W-:Y:S01]  /*73a0*/  FFMA R51, R81.reuse, R130, R51 ;  /* 0x0000008251337223 */ /* 0x040fe20000000033 */
[----:B------:R-:W-:Y:S02]  /*73b0*/  HADD2.F32 R133, -RZ, R135.H0_H0 ;  /* 0x20000087ff857230 */ /* 0x000fe40000004100 */
[C---:B------:R-:W-:Y:S01]  /*73c0*/  FMUL R55, R78.reuse, R55 ;  /* 0x000000374e377220 */ /* 0x040fe20000400000 */
[C---:B------:R-:W-:Y:S01]  /*73d0*/  FFMA R48, R81.reuse, R129, R48 ;  /* 0x0000008151307223 */ /* 0x040fe20000000030 */
[C---:B------:R-:W-:Y:S01]  /*73e0*/  FFMA R49, R81.reuse, R132, R49 ;  /* 0x0000008451317223 */ /* 0x040fe20000000031 */
[--C-:B------:R-:W-:Y:S02]  /*73f0*/  HADD2.F32 R135, -RZ, R137.reuse.H0_H0 ;  /* 0x20000089ff877230 */ /* 0x100fe40000004100 */
[C---:B------:R-:W-:Y:S01]  /*7400*/  FFMA R50, R81.reuse, R131, R50 ;  /* 0x0000008351327223 */ /* 0x040fe20000000032 */
[----:B------:R-:W-:Y:S02]  /*7410*/  HADD2.F32 R138, -RZ, R137.H1_H1 ;  /* 0x30000089ff8a7230 */ /* 0x000fe40000004100 */
[C---:B------:R-:W-:Y:S01]  /*7420*/  FMUL R54, R78.reuse, R58 ;  /* 0x0000003a4e367220 */ /* 0x040fe20000400000 */
[----:B------:R-:W-:Y:S02]  /*7430*/  HADD2.F32 R137, -RZ, R139.H0_H0 ;  /* 0x2000008bff897230 */ /* 0x000fe40000004100 */
[C---:B------:R-:W-:Y:S01]  /*7440*/  FFMA R55, R81.reuse, R134, R55 ;  /* 0x0000008651377223 */ /* 0x040fe20000000037 */
        /* <DEDUP_REMOVED lines=16> */
[----:B------:R-:W-:Y:S01]  /*7550*/  FFMA R63, R81, R142, R63 ;  /* 0x0000008e513f7223 */ /* 0x000fe2000000003f */
[----:B------:R-:W-:Y:S01]  /*7560*/  FMUL R67, R78, R67 ;  /* 0x000000434e437220 */ /* 0x000fe20000400000 */
[----:B------:R-:W-:Y:S01]  /*7570*/  F2FP.SATFINITE.E5M2.F32.PACK_AB_MERGE_C R202, R47, R42, RZ ;  /* 0x0000002a2fca723e */ /* 0x000fe200048060ff */
[----:B------:R-:W-:Y:S01]  /*7580*/  FFMA R60, R81, R141, R60 ;  /* 0x0000008d513c7223 */ /* 0x000fe2000000003c */
[----:B------:R-:W-:Y:S01]  /*7590*/  F2FP.SATFINITE.E5M2.F32.PACK_AB_MERGE_C R203, R51, R46, RZ ;  /* 0x0000002e33cb723e */ /* 0x000fe200048060ff */
[C---:B------:R-:W-:Y:S01]  /*75a0*/  FFMA R61, R81.reuse, R144, R61 ;  /* 0x00000090513d7223 */ /* 0x040fe2000000003d */
[C---:B------:R-:W-:Y:S01]  /*75b0*/  FFMA R62, R81.reuse, R143, R62 ;  /* 0x0000008f513e7223 */ /* 0x040fe2000000003e */
[----:B------:R-:W-:Y:S01]  /*75c0*/  FFMA R67, R81, R146, R67 ;  /* 0x0000009251437223 */ /* 0x000fe20000000043 */
[----:B------:R-:W-:Y:S02]  /*75d0*/  F2FP.SATFINITE.E5M2.F32.PACK_AB_MERGE_C R202, R41, R40, R202 ;  /* 0x0000002829ca723e */ /* 0x000fe400048060ca */
[----:B------:R-:W-:Y:S02]  /*75e0*/  F2FP.SATFINITE.E5M2.F32.PACK_AB_MERGE_C R203, R45, R44, R203 ;  /* 0x0000002c2dcb723e */ /* 0x000fe400048060cb */
[----:B------:R-:W-:Y:S02]  /*75f0*/  F2FP.SATFINITE.E5M2.F32.PACK_AB_MERGE_C R212, R55, R50, RZ ;  /* 0x0000003237d4723e */ /* 0x000fe400048060ff */
[----:B------:R-:W-:Y:S01]  /*7600*/  F2FP.SATFINITE.E5M2.F32.PACK_AB_MERGE_C R213, R59, R54, RZ ;  /* 0x000000363bd5723e */ /* 0x000fe200048060ff */
[----:B------:R1:W-:Y:S01]  /*7610*/  STS.128 [R206+0x4020], R200 ;  /* 0x004020c8ce007388 */ /* 0x0003e20000000c00 */
[----:B------:R-:W-:Y:S02]  /*7620*/  F2FP.SATFINITE.E5M2.F32.PACK_AB_MERGE_C R214, R63, R58, RZ ;  /* 0x0000003a3fd6723e */ /* 0x000fe400048060ff */
[----:B------:R-:W-:Y:S02]  /*7630*/  F2FP.SATFINITE.E5M2.F32.PACK_AB_MERGE_C R215, R67, R62, RZ ;  /* 0x0000003e43d7723e */ /* 0x000fe400048060ff */
[----:B------:R-:W-:Y:S02]  /*7640*/  F2FP.SATFINITE.E5M2.F32.PACK_AB_MERGE_C R212, R49, R48, R212 ;  /* 0x0000003031d4723e */ /* 0x000fe400048060d4 */
[----:B------:R-:W-:Y:S02]  /*7650*/  F2FP.SATFINITE.E5M2.F32.PACK_AB_MERGE_C R213, R53, R52, R213 ;  /* 0x0000003435d5723e */ /* 0x000fe400048060d5 */
[----:B------:R-:W-:Y:S02]  /*7660*/  F2FP.SATFINITE.E5M2.F32.PACK_AB_MERGE_C R214, R57, R56, R214 ;  /* 0x0000003839d6723e */ /* 0x000fe400048060d6 */
[----:B------:R-:W-:Y:S02]  /*7670*/  F2FP.SATFINITE.E5M2.F32.PACK_AB_MERGE_C R215, R61, R60, R215 ;  /* 0x0000003c3dd7723e */ /* 0x000fe400048060d7 */
[----:B------:R-:W-:Y:S02]  /*7680*/  LEA R210, R181, UR49, 0x3 ;  /* 0x00000031b5d27c11 */ /* 0x000fe4000f8e18ff */
[----:B------:R-:W-:Y:S01]  /*7690*/  @P6 SHF.L.U32 R221, R180, 0x1f, RZ ;  /* 0x0000001fb4dd6819 */ /* 0x000fe200000006ff */
[----:B------:R1:W-:Y:S01]  /*76a0*/  STS.128 [R205+0x4010], R212 ;  /* 0x004010d4cd007388 */ /* 0x0003e20000000c00 */
[----:B------:R-:W-:Y:S01]  /*76b0*/  @!PT LDS RZ, [RZ] ;  /* 0x00000000fffff984 */ /* 0x000fe20000000800 */
[----:B------:R-:W-:Y:S01]  /*76c0*/  @!PT LDS RZ, [RZ] ;  /* 0x00000000fffff984 */ /* 0x000fe20000000800 */
[----:B------:R-:W-:Y:S01]  /*76d0*/  @!PT LDS RZ, [RZ] ;  /* 0x00000000fffff984 */ /* 0x000fe20000000800 */
[----:B------:R-:W-:Y:S01]  /*76e0*/  @!PT LDS RZ, [RZ] ;  /* 0x00000000fffff984 */ /* 0x000fe20000000800 */
[----:B------:R2:W-:Y:S07]  /*76f0*/  MEMBAR.ALL.CTA ;  /* 0x0000000000007992 */ /* 0x0005ee0000008000 */
[----:B--2---:R-:W2:Y:S02]  /*7700*/  FENCE.VIEW.ASYNC.S ;  /* 0x00000000000073c6 */ /* 0x004ea40000000000 */
[----:B--2---:R-:W-:Y:S06]  /*7710*/  BAR.SYNC.DEFER_BLOCKING 0x1, 0x80 ;  /* 0x0042000000007b1d */ /* 0x004fec0000010000 */
[----:B------:R-:W-:Y:S05]  /*7720*/  @P0 BRA `(.L_x_117) ;  /* 0x0000000000280947 */ /* 0x000fea0003800000 */
[----:B------:R-:W-:Y:S02]  /*7730*/  UIADD3 UR4, UPT, UPT, UR49, 0x4400, URZ ;  /* 0x0000440031047890 */ /* 0x000fe4000fffe0ff */
[----:B------:R-:W-:Y:S01]  /*7740*/  UIADD3 UR6, UP0, UPT, UR52, 0x680, URZ ;  /* 0x0000068034067890 */ /* 0x000fe2000ff1e0ff */
[----:B------:R-:W-:Y:S03]  /*7750*/  UMOV UR43, UR36 ;  /* 0x00000024002b7c82 */ /* 0x000fe60008000000 */
[----:B------:R-:W-:Y:S01]  /*7760*/  MOV R192, UR4 ;  /* 0x0000000400c07c02 */ /* 0x000fe20008000f00 */
[----:B------:R-:W-:Y:S03]  /*7770*/  UIADD3.X UR7, UPT, UPT, URZ, UR53, URZ, UP0, !UPT ;  /* 0x00000035ff077290 */ /* 0x000fe600087fe4ff */
[----:B------:R-:W-:Y:S11]  /*7780*/  R2UR UR40, R192 ;  /* 0x00000000c02872ca */ /* 0x000ff600000e0000 */
[----:B------:R-:W-:Y:S02]  /*7790*/  @!UPT UIADD3 URZ, UPT, UPT, URZ, URZ, URZ ;  /* 0x000000fffffff290 */ /* 0x000fe4000fffe0ff */
[----:B------:R2:W-:Y:S01]  /*77a0*/  UTMASTG.3D [UR40], [UR6] ;  /* 0x00000028060073b5 */ /* 0x0005e20008010000 */
[----:B------:R0:W-:Y:S01]  /*77b0*/  UTMACMDFLUSH ;  /* 0x00000000000079b7 */ /* 0x0001e20000000000 */
[----:B--2---:R-:W-:Y:S04]  /*77c0*/  DEPBAR.LE SB0, 0x1 ;  /* 0x000080400000791a */ /* 0x004fe80000000000 */
.L_x_117:
[----:B------:R-:W-:Y:S05]  /*77d0*/  BSYNC.RECONVERGENT B0 ;  /* 0x0000000000007941 */ /* 0x000fea0003800200 */
.L_x_116:
[----:B------:R-:W-:Y:S06]  /*77e0*/  BAR.SYNC.DEFER_BLOCKING 0x1, 0x80 ;  /* 0x0042000000007b1d */ /* 0x000fec0000010000 */
[----:B------:R-:W2:Y:S01]  /*77f0*/  @P6 SYNCS.PHASECHK.TRANS64.TRYWAIT P0, [R210+URZ+0x180], R221 ;  /* 0x000180ddd20065a7 */ /* 0x000ea200080011ff */
[----:B------:R-:W-:Y:S01]  /*7800*/  BSSY B1, `(.L_x_118) ;  /* 0x0000023000017945 */ /* 0x000fe20003800000 */
[----:B--2---:R-:W-:Y:S03]  /*7810*/  @P6 SEL R208, RZ, 0x1, !P0 ;  /* 0x00000001ffd06807 */ /* 0x004fe60004000000 */
[----:B------:R-:W-:Y:S05]  /*7820*/  @!P6 BRA `(.L_x_119) ;  /* 0x000000000080e947 */ /* 0x000fea0003800000 */
[----:B------:R-:W-:Y:S01]  /*7830*/  ISETP.NE.AND P1, PT, R209, RZ, PT ;  /* 0x000000ffd100720c */ /* 0x000fe20003f25270 */
[----:B------:R-:W-:Y:S01]  /*7840*/  BSSY B0, `(.L_x_120) ;  /* 0x000000a000007945 */ /* 0x000fe20003800000 */
[----:B------:R-:W-:Y:S11]  /*7850*/  ISETP.NE.AND P0, PT, R208, RZ, PT ;  /* 0x000000ffd000720c */ /* 0x000ff60003f05270 */
[----:B------:R-:W-:Y:S04]  /*7860*/  @P1 IMAD R0, R181, 0x2000, R190 ;  /* 0x00002000b5001824 */ /* 0x000fe800078e02be */
[C---:B------:R-:W-:Y:S01]  /*7870*/  @P1 IMAD.IADD R2, R0.reuse, 0x1, R211 ;  /* 0x0000000100021824 */ /* 0x040fe200078e02d3 */
[----:B------:R-:W-:Y:S03]  /*7880*/  @P1 IADD3 R219, PT, PT, R0, R219, RZ ;  /* 0x000000db00db1210 */ /* 0x000fe60007ffe0ff */
[----:B------:R-:W-:Y:S01]  /*7890*/  @P1 IMAD.IADD R217, R217, 0x1, R2 ;  /* 0x00000001d9d91824 */ /* 0x000fe200078e0202 */
[----:B------:R-:W-:Y:S06]  /*78a0*/  @P0 BRA `(.L_x_121) ;  /* 0x00000000000c0947 */ /* 0x000fec0003800000 */
[----:B------:R-:W-:Y:S04]  /*78b0*/  SHF.L.U32 R3, R180, 0x1f, RZ ;  /* 0x0000001fb4037819 */ /* 0x000fe800000006ff */
[----:B------:R-:W2:Y:S02]  /*78c0*/  SYNCS.PHASECHK.TRANS64.TRYWAIT P0, [R210+URZ+0x180], R3 ;  /* 0x00018003d20075a7 */ /* 0x000ea400080011ff */
[----:B--2---:R-:W-:Y:S05]  /*78d0*/  @!P0 BRA `(.L_x_122) ;  /* 0x0000002400988947 */ /* 0x004fea0003800000 */
.L_x_121:
[----:B------:R-:W-:Y:S05]  /*78e0*/  BSYNC B0 ;  /* 0x0000000000007941 */ /* 0x000fea0003800000 */
.L_x_120:
[----:B------:R-:W-:Y:S01]  /*78f0*/  ISETP.NE.AND P0, PT, R209, RZ, PT ;  /* 0x000000ffd100720c */ /* 0x000fe20003f05270 */
[----:B--2---:R-:W-:Y:S02]  /*7900*/  VIADD R210, R210, 0x190 ;  /* 0x00000190d2d27836 */ /* 0x004fe40000000000 */
[----:B------:R-:W-:Y:S02]  /*7910*/  IMAD.U32 R3, RZ, RZ, UR37 ;  /* 0x00000025ff037e24 */ /* 0x000fe4000f8e00ff */
[----:B------:R-:W-:Y:S03]  /*7920*/  VIADD R181, R181, 0x1 ;  /* 0x00000001b5b57836 */ /* 0x000fe60000000000 */
[----:B------:R-:W-:Y:S05]  /*7930*/  PRMT R3, R3, 0x654, R210 ;  /* 0x0000065403037816 */ /* 0x000fea00000000d2 */
[----:B------:R2:W3:Y:S04]  /*7940*/  @P0 LDS.128 R148, [R0] ;  /* 0x0000000000940984 */ /* 0x0004e80000000c00 */
[----:B------:R2:W4:Y:S04]  /*7950*/  @P0 LDS.128 R152, [R2+0x10] ;  /* 0x0000100002980984 */ /* 0x0005280000000c00 */
        /* <DEDUP_REMOVED lines=9> */
[----:B------:R-:W-:Y:S01]  /*79f0*/  SEL R181, R181, RZ, P0 ;  /* 0x000000ffb5b57207 */ /* 0x000fe20000000000 */
[----:B-----5:R5:W-:Y:S02]  /*7a00*/  SYNCS.ARRIVE.TRANS64.RED.A1T0 RZ, [R3+URZ], RZ ;  /* 0x000000ff03ff79a7 */ /* 0x020be400081004ff */
[----:B-----5:R-:W-:Y:S04]  /*7a10*/  SEL R3, RZ, 0x1, P0 ;  /* 0x00000001ff037807 */ /* 0x020fe80000000000 */
[----:B--234-:R-:W-:Y:S02]  /*7a20*/  LOP3.LUT R180, R180, R3, RZ, 0x3c, !PT ;  /* 0x00000003b4b47212 */ /* 0x01cfe400078e3cff */
.L_x_119:
[----:B------:R-:W-:Y:S05]  /*7a30*/  BSYNC B1 ;  /* 0x0000000000017941 */ /* 0x000fea0003800000 */
.L_x_118:
[----:B------:R-:W-:Y:S05]  /*7a40*/  VIADD R0, R80, 0x40 ;  /* 0x0000004050007836 */ /* 0x000fea0000000000 */
[----:B------:R-:W-:Y:S04]  /*7a50*/  SHF.R.U32.HI R0, RZ, 0x15, R0 ;  /* 0x00000015ff007819 */ /* 0x000fe80000011600 */
[----:B------:R-:W-:Y:S11]  /*7a60*/  LOP3.LUT P0, RZ, R0, 0x3, R173, 0x48, !PT ;  /* 0x0000000300ff7812 */ /* 0x000ff600078048ad */
[----:B------:R-:W-:Y:S02]  /*7a70*/  @!UPT UIADD3 URZ, UPT, UPT, URZ, URZ, URZ ;  /* 0x000000fffffff290 */ /* 0x000fe4000fffe0ff */
[----:B------:R-:W-:Y:S05]  /*7a80*/  @!P0 BRA `(.L_x_123) ;  /* 0x0000000000408947 */ /* 0x000fea0003800000 */
[----:B------:R-:W2:Y:S01]  /*7a90*/  LDCU.64 UR8, c[0x4][0x70] ;  /* 0x01000e00ff0877ac */ /* 0x000ea20008000a00 */
[----:B------:R-:W-:Y:S01]  /*7aa0*/  MOV R3, 0x0 ;  /* 0x0000000000037802 */ /* 0x000fe20000000f00 */
[----:B------:R-:W-:Y:S02]  /*7ab0*/  HFMA2 R12, -RZ, RZ, 0, 5.9604644775390625e-08 ;  /* 0x00000001ff0c7431 */ /* 0x000fe400000001ff */
[----:B------:R-:W-:Y:S02]  /*7ac0*/  IMAD.MOV.U32 R8, RZ, RZ, 0x192 ;  /* 0x00000192ff087424 */ /* 0x000fe400078e00ff */
[----:B------:R-:W-:Y:S01]  /*7ad0*/  IMAD.MOV.U32 R13, RZ, RZ, RZ ;  /* 0x000000ffff0d7224 */ /* 0x000fe200078e00ff */
[----:B------:R-:W3:Y:S01]  /*7ae0*/  LDCU.64 UR6, c[0x4][0x78] ;  /* 0x01000f00ff0677ac */ /* 0x000ee20008000a00 */
[----:B------:R-:W4:Y:S01]  /*7af0*/  LDC.64 R2, c[0x4][R3] ;  /* 0x0100000003027b82 */ /* 0x000f220000000a00 */
[----:B------:R-:W5:Y:S01]  /*7b00*/  LDCU.64 UR4, c[0x4][0x10] ;  /* 0x01000200ff0477ac */ /* 0x000f620008000a00 */
[----:B--2---:R-:W-:Y:S01]  /*7b10*/  MOV R5, UR9 ;  /* 0x0000000900057c02 */ /* 0x004fe20008000f00 */
[----:B------:R-:W-:Y:S01]  /*7b20*/  IMAD.U32 R4, RZ, RZ, UR8 ;  /* 0x00000008ff047e24 */ /* 0x000fe2000f8e00ff */
[----:B---3--:R-:W-:Y:S01]  /*7b30*/  MOV R7, UR7 ;  /* 0x0000000700077c02 */ /* 0x008fe20008000f00 */
[----:B------:R-:W-:Y:S01]  /*7b40*/  IMAD.U32 R6, RZ, RZ, UR6 ;  /* 0x00000006ff067e24 */ /* 0x000fe2000f8e00ff */
[----:B-----5:R-:W-:Y:S01]  /*7b50*/  MOV R11, UR5 ;  /* 0x00000005000b7c02 */ /* 0x020fe20008000f00 */
[----:B------:R-:W-:Y:S02]  /*7b60*/  IMAD.U32 R10, RZ, RZ, UR4 ;  /* 0x00000004ff0a7e24 */ /* 0x000fe4000f8e00ff */
[----:B------:R-:W-:Y:S07]  /*7b70*/  LEPC R20, `(.L_x_123) ;  /* 0x000000001014794e */ /* 0x000fee0000000000 */
[----:B-1--4-:R-:W-:Y:S05]  /*7b80*/  CALL.ABS.NOINC R2 ;  /* 0x0000000002007343 */ /* 0x012fea0003c00000 */
.L_x_123:
[----:B------:R-:W-:Y:S01]  /*7b90*/  ISETP.NE.AND P0, PT, R193, RZ, PT ;  /* 0x000000ffc100720c */ /* 0x000fe20003f05270 */
[----:B------:R-:W-:Y:S05]  /*7ba0*/  WARPSYNC.ALL ;  /* 0x0000000000007948 */ /* 0x000fea0003800000 */
[----:B------:R-:W-:Y:S01]  /*7bb0*/  R2UR UR4, R80 ;  /* 0x00000000500472ca */ /* 0x000fe200000e0000 */
[----:B------:R-:W-:Y:S01]  /*7bc0*/  BSSY.RECONVERGENT B0, `(.L_x_124) ;  /* 0x000011d000007945 */ /* 0x000fe20003800200 */
[----:B------:R-:W-:Y:S02]  /*7bd0*/  F2FP.F16.E5M2.UNPACK_B R11, R149 ;  /* 0x00000095ff0b723e */ /* 0x000fe400020004ff */
[----:B------:R-:W-:Y:S02]  /*7be0*/  F2FP.F16.E5M2.UNPACK_B R10, R150 ;  /* 0x00000096ff0a723e */ /* 0x000fe400020004ff */
[----:B------:R-:W-:Y:S01]  /*7bf0*/  F2FP.F16.E5M2.UNPACK_B R9, R151 ;  /* 0x00000097ff09723e */ /* 0x000fe200020004ff */
[--C-:B------:R-:W-:Y:S01]  /*7c00*/  HADD2.F32 R83, -RZ, R11.reuse.H0_H0 ;  /* 0x2000000bff537230 */ /* 0x100fe20000004100 */
[----:B------:R-:W-:Y:S01]  /*7c10*/  F2FP.F16.E5M2.UNPACK_B R8, R152 ;  /* 0x00000098ff08723e */ /* 0x000fe200020004ff */
[----:B------:R-:W-:Y:S01]  /*7c20*/  HADD2.F32 R84, -RZ, R11.H1_H1 ;  /* 0x3000000bff547230 */ /* 0x000fe20000004100 */
[----:B------:R-:W-:Y:S01]  /*7c30*/  F2FP.F16.E5M2.UNPACK_B R7, R153 ;  /* 0x00000099ff07723e */ /* 0x000fe200020004ff */
[--C-:B------:R-:W-:Y:S01]  /*7c40*/  HADD2.F32 R87, -RZ, R10.reuse.H0_H0 ;  /* 0x2000000aff577230 */ /* 0x100fe20000004100 */
[----:B------:R-:W-:Y:S01]  /*7c50*/  F2FP.F16.E5M2.UNPACK_B R6, R154 ;  /* 0x0000009aff06723e */ /* 0x000fe200020004ff */
[----:B------:R-:W-:Y:S01]  /*7c60*/  HADD2.F32 R88, -RZ, R10.H1_H1 ;  /* 0x3000000aff587230 */ /* 0x000fe20000004100 */
[----:B------:R-:W-:Y:S01]  /*7c70*/  F2FP.F16.E5M2.UNPACK_B R5, R155 ;  /* 0x0000009bff05723e */ /* 0x000fe200020004ff */
[--C-:B------:R-:W-:Y:S01]  /*7c80*/  HADD2.F32 R91, -RZ, R9.reuse.H0_H0 ;  /* 0x20000009ff5b7230 */ /* 0x100fe20000004100 */
[----:B-1----:R-:W-:Y:S01]  /*7c90*/  F2FP.F16.E5M2.UNPACK_B R4, R156 ;  /* 0x0000009cff04723e */ /* 0x002fe200020004ff */
[----:B------:R-:W-:Y:S01]  /*7ca0*/  HADD2.F32 R92, -RZ, R9.H1_H1 ;  /* 0x30000009ff5c7230 */ /* 0x000fe20000004100 */
[-C--:B------:R-:W-:Y:S01]  /*7cb0*/  F2FP.F16.E5M2.UNPACK_B R2, R148.reuse ;  /* 0x00000094ff02723e */ /* 0x080fe200020004ff */
[--C-:B------:R-:W-:Y:S01]  /*7cc0*/  HADD2.F32 R95, -RZ, R8.reuse.H0_H0 ;  /* 0x20000008ff5f7230 */ /* 0x100fe20000004100 */
[----:B------:R-:W-:Y:S01]  /*7cd0*/  F2FP.F16.E5M2.UNPACK_B R148, R148.H1 ;  /* 0x00000094ff94723e */ /* 0x000fe200030004ff */
[----:B------:R-:W-:Y:S01]  /*7ce0*/  HADD2.F32 R97, -RZ, R8.H1_H1 ;  /* 0x30000008ff617230 */ /* 0x000fe20000004100 */
[----:B------:R-:W-:Y:S01]  /*7cf0*/  F2FP.F16.E5M2.UNPACK_B R149, R149.H1 ;  /* 0x00000095ff95723e */ /* 0x000fe200030004ff */
[--C-:B------:R-:W-:Y:S01]  /*7d00*/  HADD2.F32 R98, -RZ, R7.reuse.H0_H0 ;  /* 0x20000007ff627230 */ /* 0x100fe20000004100 */
[----:B------:R-:W-:Y:S01]  /*7d10*/  F2FP.F16.E5M2.UNPACK_B R150, R150.H1 ;  /* 0x00000096ff96723e */ /* 0x000fe200030004ff */
[----:B------:R-:W-:Y:S01]  /*7d20*/  HADD2.F32 R101, -RZ, R7.H1_H1 ;  /* 0x30000007ff657230 */ /* 0x000fe20000004100 */
[----:B------:R-:W-:Y:S01]  /*7d30*/  F2FP.F16.E5M2.UNPACK_B R151, R151.H1 ;  /* 0x00000097ff97723e */ /* 0x000fe200030004ff */
[--C-:B------:R-:W-:Y:S01]  /*7d40*/  HADD2.F32 R102, -RZ, R6.reuse.H0_H0 ;  /* 0x20000006ff667230 */ /* 0x100fe20000004100 */
[----:B------:R-:W-:Y:S01]  /*7d50*/  F2FP.F16.E5M2.UNPACK_B R138, R163 ;  /* 0x000000a3ff8a723e */ /* 0x000fe200020004ff */
[----:B------:R-:W-:Y:S01]  /*7d60*/  HADD2.F32 R105, -RZ, R6.H1_H1 ;  /* 0x30000006ff697230 */ /* 0x000fe20000004100 */
[----:B------:R-:W-:Y:S01]  /*7d70*/  R2UR UR5, R207 ;  /* 0x00000000cf0572ca */ /* 0x000fe200000e0000 */
        /* <DEDUP_REMOVED lines=8> */
[----:B------:R-:W1:Y:S01]  /*7e00*/  LDTM.x64 R4, tmem[UR4+0x40] ;  /* 0x00004004000479ee */ /* 0x000e620008340000 */
[--C-:B------:R-:W-:Y:S01]  /*7e10*/  HADD2.F32 R0, -RZ, R2.reuse.H0_H0 ;  /* 0x20000002ff007230 */ /* 0x100fe20000004100 */
[----:B------:R-:W-:Y:S01]  /*7e20*/  NOP ;  /* 0x0000000000007918 */ /* 0x000fe20000000000 */
[----:B------:R-:W-:Y:S01]  /*7e30*/  HADD2.F32 R2, -RZ, R2.H1_H1 ;  /* 0x30000002ff027230 */ /* 0x000fe20000004100 */
[----:B------:R-:W-:Y:S01]  /*7e40*/  UIADD3 UR5, UPT, UPT, UR5, 0x1f0, URZ ;  /* 0x000001f005057890 */ /* 0x000fe2000fffe0ff */
[--C-:B------:R-:W-:Y:S01]  /*7e50*/  HADD2.F32 R86, -RZ, R149.reuse.H1_H1 ;  /* 0x30000095ff567230 */ /* 0x100fe20000004100 */
[----:B------:R-:W-:Y:S01]  /*7e60*/  F2FP.F16.E5M2.UNPACK_B R132, R161 ;  /* 0x000000a1ff84723e */ /* 0x000fe200020004ff */
[--C-:B------:R-:W-:Y:S01]  /*7e70*/  HADD2.F32 R114, -RZ, R116.reuse.H0_H0 ;  /* 0x20000074ff727230 */ /* 0x100fe20000004100 */
[----:B------:R-:W-:Y:S01]  /*7e80*/  UPRMT UR5, UR37, 0x654, UR5 ;  /* 0x0000065425057896 */ /* 0x000fe20008000005 */
[----:B------:R-:W-:Y:S01]  /*7e90*/  HADD2.F32 R117, -RZ, R116.H1_H1 ;  /* 0x30000074ff757230 */ /* 0x000fe20000004100 */
[----:B------:R-:W-:Y:S01]  /*7ea0*/  F2FP.F16.E5M2.UNPACK_B R136, R162 ;  /* 0x000000a2ff88723e */ /* 0x000fe200020004ff */
[--C-:B------:R-:W-:Y:S01]  /*7eb0*/  HADD2.F32 R118, -RZ, R120.reuse.H0_H0 ;  /* 0x20000078ff767230 */ /* 0x100fe20000004100 */
[----:B------:R-:W-:Y:S01]  /*7ec0*/  F2FP.F16.E5M2.UNPACK_B R152, R152.H1 ;  /* 0x00000098ff98723e */ /* 0x000fe200030004ff */
[----:B------:R-:W-:Y:S01]  /*7ed0*/  HADD2.F32 R121, -RZ, R120.H1_H1 ;  /* 0x30000078ff797230 */ /* 0x000fe20000004100 */
[----:B------:R-:W-:Y:S01]  /*7ee0*/  F2FP.F16.E5M2.UNPACK_B R153, R153.H1 ;  /* 0x00000099ff99723e */ /* 0x000fe200030004ff */
[--C-:B------:R-:W-:Y:S01]  /*7ef0*/  HADD2.F32 R122, -RZ, R124.reuse.H0_H0 ;  /* 0x2000007cff7a7230 */ /* 0x100fe20000004100 */
[----:B------:R-:W-:Y:S01]  /*7f00*/  F2FP.F16.E5M2.UNPACK_B R154, R154.H1 ;  /* 0x0000009aff9a723e */ /* 0x000fe200030004ff */
[----:B-1----:R-:W-:Y:S01]  /*7f10*/  SYNCS.ARRIVE.TRANS64.RED.A1T0 RZ, [UR5], RZ ;  /* 0x000000ffffff79a7 */ /* 0x002fe20008100405 */
[----:B------:R-:W-:Y:S01]  /*7f20*/  HADD2.F32 R125, -RZ, R124.H1_H1 ;  /* 0x3000007cff7d7230 */ /* 0x000fe20000004100 */
[----:B------:R-:W-:Y:S01]  /*7f30*/  F2FP.F16.E5M2.UNPACK_B R155, R155.H1 ;  /* 0x0000009bff9b723e */ /* 0x000fe200030004ff */
[--C-:B------:R-:W-:Y:S01]  /*7f40*/  HADD2.F32 R126, -RZ, R128.reuse.H0_H0 ;  /* 0x20000080ff7e7230 */ /* 0x100fe20000004100 */
[----:B------:R-:W-:Y:S01]  /*7f50*/  F2FP.F16.E5M2.UNPACK_B R156, R156.H1 ;  /* 0x0000009cff9c723e */ /* 0x000fe200030004ff */
[----:B------:R-:W-:Y:S01]  /*7f60*/  HADD2.F32 R129, -RZ, R128.H1_H1 ;  /* 0x30000080ff817230 */ /* 0x000fe20000004100 */
[----:B------:R-:W-:Y:S01]  /*7f70*/  F2FP.F16.E5M2.UNPACK_B R157, R157.H1 ;  /* 0x0000009dff9d723e */ /* 0x000fe200030004ff */
[C---:B------:R-:W-:Y:S01]  /*7f80*/  FMUL R4, R78.reuse, R4 ;  /* 0x000000044e047220 */ /* 0x040fe20000400000 */
[C---:B------:R-:W-:Y:S01]  /*7f90*/  FMUL R5, R78.reuse, R5 ;  /* 0x000000054e057220 */ /* 0x040fe20000400000 */
[----:B------:R-:W-:Y:S02]  /*7fa0*/  HADD2.F32 R3, -RZ, R148.H0_H0 ;  /* 0x20000094ff037230 */ /* 0x000fe40000004100 */
        /* <DEDUP_REMOVED lines=9> */
[C---:B------:R-:W-:Y:S01]  /*8040*/  FMUL R2, R78.reuse, R21 ;  /* 0x000000154e027220 */ /* 0x040fe20000400000 */
[C---:B------:R-:W-:Y:S01]  /*8050*/  FMUL R21, R78.reuse, R28 ;  /* 0x0000001c4e157220 */ /* 0x040fe20000400000 */
[----:B------:R-:W-:Y:S02]  /*8060*/  HADD2.F32 R130, -RZ, R132.H0_H0 ;  /* 0x20000084ff827230 */ /* 0x000fe40000004100 */
[C---:B------:R-:W-:Y:S01]  /*8070*/  FMUL R6, R78.reuse, R6 ;  /* 0x000000064e067220 */ /* 0x040fe20000400000 */
[----:B------:R-:W-:Y:S02]  /*8080*/  HADD2.F32 R82, -RZ, R148.H1_H1 ;  /* 0x30000094ff527230 */ /* 0x000fe40000004100 */
[C---:B------:R-:W-:Y:S01]  /*8090*/  FMUL R7, R78.reuse, R7 ;  /* 0x000000074e077220 */ /* 0x040fe20000400000 */
[----:B------:R-:W-:Y:S02]  /*80a0*/  HADD2.F32 R85, -RZ, R149.H0_H0 ;  /* 0x20000095ff557230 */ /* 0x000fe40000004100 */
[C---:B------:R-:W-:Y:S01]  /*80b0*/  FFMA R6, R81.reuse, R3, R6 ;  /* 0x0000000351067223 */ /* 0x040fe20000000006 */
[----:B------:R-:W-:Y:S02]  /*80c0*/  HADD2.F32 R133, -RZ, R132.H1_H1 ;  /* 0x30000084ff857230 */ /* 0x000fe40000004100 */
[C---:B------:R-:W-:Y:S01]  /*80d0*/  FFMA R7, R81.reuse, R82, R7 ;  /* 0x0000005251077223 */ /* 0x040fe20000000007 */
[C---:B------:R-:W-:Y:S01]  /*80e0*/  FFMA R8, R81.reuse, R83, R8 ;  /* 0x0000005351087223 */ /* 0x040fe20000000008 */
[C---:B------:R-:W-:Y:S01]  /*80f0*/  FFMA R9, R81.reuse, R84, R9 ;  /* 0x0000005451097223 */ /* 0x040fe20000000009 */
[--C-:B------:R-:W-:Y:S02]  /*8100*/  HADD2.F32 R82, -RZ, R138.reuse.H0_H0 ;  /* 0x2000008aff527230 */ /* 0x100fe40000004100 */
[C---:B------:R-:W-:Y:S01]  /*8110*/  FMUL R10, R78.reuse, R10 ;  /* 0x0000000a4e0a7220 */ /* 0x040fe20000400000 */
[----:B------:R-:W-:Y:S02]  /*8120*/  HADD2.F32 R83, -RZ, R138.H1_H1 ;  /* 0x3000008aff537230 */ /* 0x000fe40000004100 */
[C---:B------:R-:W-:Y:S01]  /*8130*/  FMUL R11, R78.reuse, R11 ;  /* 0x0000000b4e0b7220 */ /* 0x040fe20000400000 */
[----:B------:R-:W-:Y:S02]  /*8140*/  HADD2.F32 R89, -RZ, R150.H0_H0 ;  /* 0x20000096ff597230 */ /* 0x000fe40000004100 */
[C---:B------:R-:W-:Y:S01]  /*8150*/  FFMA R10, R81.reuse, R85, R10 ;  /* 0x00000055510a7223 */ /* 0x040fe2000000000a */
[--C-:B------:R-:W-:Y:S02]  /*8160*/  HADD2.F32 R134, -RZ, R136.reuse.H0_H0 ;  /* 0x20000088ff867230 */ /* 0x100fe40000004100 */
[C---:B------:R-:W-:Y:S01]  /*8170*/  FFMA R11, R81.reuse, R86, R11 ;  /* 0x00000056510b7223 */ /* 0x040fe2000000000b */
[C---:B------:R-:W-:Y:S01]  /*8180*/  FFMA R12, R81.reuse, R87, R12 ;  /* 0x00000057510c7223 */ /* 0x040fe2000000000c */
[----:B------:R-:W-:Y:S01]  /*8190*/  FFMA R13, R81, R88, R13 ;  /* 0x00000058510d7223 */ /* 0x000fe2000000000d */
[----:B------:R-:W-:Y:S01]  /*81a0*/  F2FP.SATFINITE.E5M2.F32.PACK_AB_MERGE_C R86, R7, R6, RZ ;  /* 0x000000060756723e */ /* 0x000fe200048060ff */
[C---:B------:R-:W-:Y:S01]  /*81b0*/  FMUL R7, R78.reuse, R24 ;  /* 0x000000184e077220 */ /* 0x040fe20000400000 */
[----:B------:R-:W-:Y:S01]  /*81c0*/  F2FP.SATFINITE.E5M2.F32.PACK_AB_MERGE_C R138, R11, R10, RZ ;  /* 0x0000000a0b8a723e */ /* 0x000fe200048060ff */
[C---:B------:R-:W-:Y:S01]  /*81d0*/  FMUL R10, R78.reuse, R25 ;  /* 0x000000194e0a7220 */ /* 0x040fe20000400000 */
[C---:B------:R-:W-:Y:S01]  /*81e0*/  FMUL R25, R78.reuse, R32 ;  /* 0x000000204e197220 */ /* 0x040fe20000400000 */
[----:B------:R-:W-:Y:S02]  /*81f0*/  HADD2.F32 R137, -RZ, R136.H1_H1 ;  /* 0x30000088ff897230 */ /* 0x000fe40000004100 */
[C---:B------:R-:W-:Y:S01]  /*8200*/  FMUL R14, R78.reuse, R14 ;  /* 0x0000000e4e0e7220 */ /* 0x040fe20000400000 */
[----:B------:R-:W-:Y:S02]  /*8210*/  HADD2.F32 R90, -RZ, R150.H1_H1 ;  /* 0x30000096ff5a7230 */ /* 0x000fe40000004100 */
[C---:B------:R-:W-:Y:S01]  /*8220*/  FMUL R15, R78.reuse, R15 ;  /* 0x0000000f4e0f7220 */ /* 0x040fe20000400000 */
[--C-:B------:R-:W-:Y:S02]  /*8230*/  HADD2.F32 R93, -RZ, R151.reuse.H0_H0 ;  /* 0x20000097ff5d7230 */ /* 0x100fe40000004100 */
[C---:B------:R-:W-:Y:S01]  /*8240*/  FFMA R14, R81.reuse, R89, R14 ;  /* 0x00000059510e7223 */ /* 0x040fe2000000000e */
[----:B------:R-:W-:Y:S02]  /*8250*/  HADD2.F32 R94, -RZ, R151.H1_H1 ;  /* 0x30000097ff5e7230 */ /* 0x000fe40000004100 */
[C---:B------:R-:W-:Y:S01]  /*8260*/  FFMA R15, R81.reuse, R90, R15 ;  /* 0x0000005a510f7223 */ /* 0x040fe2000000000f */
[C---:B------:R-:W-:Y:S01]  /*8270*/  FFMA R16, R81.reuse, R91, R16 ;  /* 0x0000005b51107223 */ /* 0x040fe20000000010 */
[----:B------:R-:W-:Y:S01]  /*8280*/  FFMA R17, R81, R92, R17 ;  /* 0x0000005c51117223 */ /* 0x000fe20000000011 */
[C---:B------:R-:W-:Y:S01]  /*8290*/  FMUL R18, R78.reuse, R18 ;  /* 0x000000124e127220 */ /* 0x040fe20000400000 */
[C---:B------:R-:W-:Y:S01]  /*82a0*/  FMUL R19, R78.reuse, R19 ;  /* 0x000000134e137220 */ /* 0x040fe20000400000 */
[--C-:B------:R-:W-:Y:S01]  /*82b0*/  HADD2.F32 R96, -RZ, R152.reuse.H0_H0 ;  /* 0x20000098ff607230 */ /* 0x100fe20000004100 */
[----:B------:R-:W-:Y:S01]  /*82c0*/  F2FP.SATFINITE.E5M2.F32.PACK_AB_MERGE_C R14, R15, R14, RZ ;  /* 0x0000000e0f0e723e */ /* 0x000fe200048060ff */
[C---:B------:R-:W-:Y:S01]  /*82d0*/  FFMA R18, R81.reuse, R93, R18 ;  /* 0x0000005d51127223 */ /* 0x040fe20000000012 */
[C---:B------:R-:W-:Y:S01]  /*82e0*/  FFMA R19, R81.reuse, R94, R19 ;  /* 0x0000005e51137223 */ /* 0x040fe20000000013 */
[C---:B------:R-:W-:Y:S01]  /*82f0*/  FFMA R0, R81.reuse, R95, R0 ;  /* 0x0000005f51007223 */ /* 0x040fe20000000000 */
[----:B------:R-:W-:Y:S01]  /*8300*/  FFMA R2, R81, R97, R2 ;  /* 0x0000006151027223 */ /* 0x000fe20000000002 */
[----:B------:R-:W-:Y:S02]  /*8310*/  HADD2.F32 R99, -RZ, R152.H1_H1 ;  /* 0x30000098ff637230 */ /* 0x000fe40000004100 */
[C---:B------:R-:W-:Y:S01]  /*8320*/  FMUL R3, R78.reuse, R22 ;  /* 0x000000164e037220 */ /* 0x040fe20000400000 */
[----:B------:R-:W-:Y:S01]  /*8330*/  F2FP.SATFINITE.E5M2.F32.PACK_AB_MERGE_C R18, R19, R18, RZ ;  /* 0x000000121312723e */ /* 0x000fe200048060ff */
[C---:B------:R-:W-:Y:S01]  /*8340*/  FMUL R22, R78.reuse, R29 ;  /* 0x0000001d4e167220 */ /* 0x040fe20000400000 */
[C---:B------:R-:W-:Y:S01]  /*8350*/  FMUL R29, R78.reuse, R36 ;  /* 0x000000244e1d7220 */ /* 0x040fe20000400000 */
[C---:B------:R-:W-:Y:S01]  /*8360*/  FFMA R3, R81.reuse, R96, R3 ;  /* 0x0000006051037223 */ /* 0x040fe20000000003 */
[C---:B------:R-:W-:Y:S01]  /*8370*/  FMUL R6, R78.reuse, R23 ;  /* 0x000000174e067220 */ /* 0x040fe20000400000 */
[--C-:B------:R-:W-:Y:S02]  /*8380*/  HADD2.F32 R100, -RZ, R153.reuse.H0_H0 ;  /* 0x20000099ff647230 */ /* 0x100fe40000004100 */
[C---:B------:R-:W-:Y:S01]  /*8390*/  FMUL R11, R78.reuse, R26 ;  /* 0x0000001a4e0b7220 */ /* 0x040fe20000400000 */
[----:B------:R-:W-:Y:S02]  /*83a0*/  HADD2.F32 R103, -RZ, R153.H1_H1 ;  /* 0x30000099ff677230 */ /* 0x000fe40000004100 */
[C---:B------:R-:W-:Y:S01]  /*83b0*/  FFMA R6, R81.reuse, R99, R6 ;  /* 0x0000006351067223 */ /* 0x040fe20000000006 */
[C---:B------:R-:W-:Y:S01]  /*83c0*/  FFMA R7, R81.reuse, R98, R7 ;  /* 0x0000006251077223 */ /* 0x040fe20000000007 */
[C---:B------:R-:W-:Y:S01]  /*83d0*/  FFMA R10, R81.reuse, R101, R10 ;  /* 0x00000065510a7223 */ /* 0x040fe2000000000a */
[C---:B------:R-:W-:Y:S01]  /*83e0*/  FFMA R11, R81.reuse, R100, R11 ;  /* 0x00000064510b7223 */ /* 0x040fe2000000000b */
[----:B------:R-:W-:Y:S01]  /*83f0*/  FMUL R26, R78, R33 ;  /* 0x000000214e1a7220 */ /* 0x000fe20000400000 */
[----:B------:R-:W-:Y:S01]  /*8400*/  F2FP.SATFINITE.E5M2.F32.PACK_AB_MERGE_C R3, R6, R3, RZ ;  /* 0x000000030603723e */ /* 0x000fe200048060ff */
[C---:B------:R-:W-:Y:S01]  /*8410*/  FMUL R33, R78.reuse, R40 ;  /* 0x000000284e217220 */ /* 0x040fe20000400000 */
        /* <DEDUP_REMOVED lines=8> */
[C---:B------:R-:W-:Y:S01]  /*84a0*/  FMUL R30, R78.reuse, R37 ;  /* 0x000000254e1e7220 */ /* 0x040fe20000400000 */
[C---:B------:R-:W-:Y:S01]  /*84b0*/  FMUL R37, R78.reuse, R44 ;  /* 0x0000002c4e257220 */ /* 0x040fe20000400000 */
[C---:B------:R-:W-:Y:S01]  /*84c0*/  FMUL R24, R78.reuse, R31 ;  /* 0x0000001f4e187220 */ /* 0x040fe20000400000 */
[----:B------:R-:W-:Y:S01]  /*84d0*/  F2FP.F16.E5M2.UNPACK_B R158, R158.H1 ;  /* 0x0000009eff9e723e */ /* 0x000fe200030004ff */
[--C-:B------:R-:W-:Y:S02]  /*84e0*/  HADD2.F32 R108, -RZ, R155.reuse.H0_H0 ;  /* 0x2000009bff6c7230 */ /* 0x100fe40000004100 */
[----:B------:R-:W-:Y:S01]  /*84f0*/  FMUL R27, R78, R34 ;  /* 0x000000224e1b7220 */ /* 0x000fe20000400000 */
[----:B------:R-:W-:Y:S02]  /*8500*/  HADD2.F32 R111, -RZ, R155.H1_H1 ;  /* 0x3000009bff6f7230 */ /* 0x000fe40000004100 */
[C---:B------:R-:W-:Y:S01]  /*8510*/  FFMA R24, R81.reuse, R107, R24 ;  /* 0x0000006b51187223 */ /* 0x040fe20000000018 */
[----:B------:R-:W-:Y:S01]  /*8520*/  F2FP.F16.E5M2.UNPACK_B R159, R159.H1 ;  /* 0x0000009fff9f723e */ /* 0x000fe200030004ff */
[C---:B------:R-:W-:Y:S01]  /*8530*/  FFMA R25, R81.reuse, R106, R25 ;  /* 0x0000006a51197223 */ /* 0x040fe20000000019 */
[C---:B------:R-:W-:Y:S01]  /*8540*/  FFMA R26, R81.reuse, R109, R26 ;  /* 0x0000006d511a7223 */ /* 0x040fe2000000001a */
[----:B------:R-:W-:Y:S01]  /*8550*/  F2FP.F16.E5M2.UNPACK_B R160, R160.H1 ;  /* 0x000000a0ffa0723e */ /* 0x000fe200030004ff */
[C---:B------:R-:W-:Y:S01]  /*8560*/  FFMA R27, R81.reuse, R108, R27 ;  /* 0x0000006c511b7223 */ /* 0x040fe2000000001b */
[----:B------:R-:W-:Y:S01]  /*8570*/  F2FP.SATFINITE.E5M2.F32.PACK_AB_MERGE_C R6, R24, R23, RZ ;  /* 0x000000171806723e */ /* 0x000fe200048060ff */
[C---:B------:R-:W-:Y:S01]  /*8580*/  FMUL R34, R78.reuse, R41 ;  /* 0x000000294e227220 */ /* 0x040fe20000400000 */
[C---:B------:R-:W-:Y:S01]  /*8590*/  FMUL R41, R78.reuse, R48 ;  /* 0x000000304e297220 */ /* 0x040fe20000400000 */
[----:B------:R-:W-:Y:S01]  /*85a0*/  FMUL R28, R78, R35 ;  /* 0x000000234e1c7220 */ /* 0x000fe20000400000 */
[----:B------:R-:W-:Y:S01]  /*85b0*/  F2FP.F16.E5M2.UNPACK_B R161, R161.H1 ;  /* 0x000000a1ffa1723e */ /* 0x000fe200030004ff */
[--C-:B------:R-:W-:Y:S01]  /*85c0*/  HADD2.F32 R112, -RZ, R156.reuse.H0_H0 ;  /* 0x2000009cff707230 */ /* 0x100fe20000004100 */
[----:B------:R-:W-:Y:S01]  /*85d0*/  F2FP.SATFINITE.E5M2.F32.PACK_AB_MERGE_C R6, R22, R21, R6 ;  /* 0x000000151606723e */ /* 0x000fe20004806006 */
[C---:B------:R-:W-:Y:S01]  /*85e0*/  FFMA R28, R81.reuse, R111, R28 ;  /* 0x0000006f511c7223 */ /* 0x040fe2000000001c */
[C---:B------:R-:W-:Y:S01]  /*85f0*/  FFMA R29, R81.reuse, R110, R29 ;  /* 0x0000006e511d7223 */ /* 0x040fe2000000001d */
[C---:B------:R-:W-:Y:S01]  /*8600*/  FFMA R30, R81.reuse, R113, R30 ;  /* 0x00000071511e7223 */ /* 0x040fe2000000001e */
[----:B------:R-:W-:Y:S02]  /*8610*/  HADD2.F32 R115, -RZ, R156.H1_H1 ;  /* 0x3000009cff737230 */ /* 0x000fe40000004100 */
[C---:B------:R-:W-:Y:S01]  /*8620*/  FMUL R31, R78.reuse, R38 ;  /* 0x000000264e1f7220 */ /* 0x040fe20000400000 */
[----:B------:R-:W-:Y:S01]  /*8630*/  F2FP.F16.E5M2.UNPACK_B R162, R162.H1 ;  /* 0x000000a2ffa2723e */ /* 0x000fe200030004ff */
[C---:B------:R-:W-:Y:S01]  /*8640*/  FMUL R38, R78.reuse, R45 ;  /* 0x0000002d4e267220 */ /* 0x040fe20000400000 */
[C---:B------:R-:W-:Y:S01]  /*8650*/  FMUL R45, R78.reuse, R52 ;  /* 0x000000344e2d7220 */ /* 0x040fe20000400000 */
[----:B------:R-:W-:Y:S01]  /*8660*/  F2FP.F16.E5M2.UNPACK_B R163, R163.H1 ;  /* 0x000000a3ffa3723e */ /* 0x000fe200030004ff */
[----:B------:R-:W-:Y:S01]  /*8670*/  FFMA R31, R81, R112, R31 ;  /* 0x00000070511f7223 */ /* 0x000fe2000000001f */
[----:B------:R-:W-:Y:S01]  /*8680*/  FMUL R52, R78, R59 ;  /* 0x0000003b4e347220 */ /* 0x000fe20000400000 */
[----:B------:R-:W-:Y:S01]  /*8690*/  IADD3 R76, PT, PT, R76, 0x1, RZ ;  /* 0x000000014c4c7810 */ /* 0x000fe20007ffe0ff */
[C---:B------:R-:W-:Y:S01]  /*86a0*/  FMUL R59, R78.reuse, R66 ;  /* 0x000000424e3b7220 */ /* 0x040fe20000400000 */
[----:B------:R-:W-:Y:S01]  /*86b0*/  F2FP.SATFINITE.E5M2.F32.PACK_AB_MERGE_C R66, R13, R12, R14 ;  /* 0x0000000c0d42723e */ /* 0x000fe2000480600e */
[C---:B------:R-:W-:Y:S01]  /*86c0*/  FMUL R32, R78.reuse, R39 ;  /* 0x000000274e207220 */ /* 0x040fe20000400000 */
[--C-:B------:R-:W-:Y:S02]  /*86d0*/  HADD2.F32 R116, -RZ, R157.reuse.H0_H0 ;  /* 0x2000009dff747230 */ /* 0x100fe40000004100 */
[C---:B------:R-:W-:Y:S01]  /*86e0*/  FMUL R35, R78.reuse, R42 ;  /* 0x0000002a4e237220 */ /* 0x040fe20000400000 */
[----:B------:R-:W-:Y:S02]  /*86f0*/  HADD2.F32 R119, -RZ, R157.H1_H1 ;  /* 0x3000009dff777230 */ /* 0x000fe40000004100 */
[C---:B------:R-:W-:Y:S01]  /*8700*/  FFMA R32, R81.reuse, R115, R32 ;  /* 0x0000007351207223 */ /* 0x040fe20000000020 */
[----:B------:R-:W-:Y:S01]  /*8710*/  FMUL R36, R78, R43 ;  /* 0x0000002b4e247220 */ /* 0x000fe20000400000 */
[C---:B------:R-:W-:Y:S01]  /*8720*/  FFMA R33, R81.reuse, R114, R33 ;  /* 0x0000007251217223 */ /* 0x040fe20000000021 */
[C---:B------:R-:W-:Y:S01]  /*8730*/  FFMA R34, R81.reuse, R117, R34 ;  /* 0x0000007551227223 */ /* 0x040fe20000000022 */
[--C-:B------:R-:W-:Y:S01]  /*8740*/  HADD2.F32 R120, -RZ, R158.reuse.H0_H0 ;  /* 0x2000009eff787230 */ /* 0x100fe20000004100 */
[----:B------:R-:W-:Y:S01]  /*8750*/  F2FP.SATFINITE.E5M2.F32.PACK_AB_MERGE_C R32, R32, R31, RZ ;  /* 0x0000001f2020723e */ /* 0x000fe200048060ff */
[C---:B------:R-:W-:Y:S01]  /*8760*/  FFMA R35, R81.reuse, R116, R35 ;  /* 0x0000007451237223 */ /* 0x040fe20000000023 */
[----:B------:R-:W-:Y:S02]  /*8770*/  HADD2.F32 R123, -RZ, R158.H1_H1 ;  /* 0x3000009eff7b7230 */ /* 0x000fe40000004100 */
[----:B------:R-:W-:Y:S01]  /*8780*/  FMUL R39, R78, R46 ;  /* 0x0000002e4e277220 */ /* 0x000fe20000400000 */
[----:B------:R-:W-:Y:S01]  /*8790*/  F2FP.SATFINITE.E5M2.F32.PACK_AB_MERGE_C R32, R30, R29, R32 ;  /* 0x0000001d1e20723e */ /* 0x000fe20004806020 */
[C---:B------:R-:W-:Y:S01]  /*87a0*/  FFMA R36, R81.reuse, R119, R36 ;  /* 0x0000007751247223 */ /* 0x040fe20000000024 */
[C---:B------:R-:W-:Y:S01]  /*87b0*/  FMUL R40, R78.reuse, R47 ;  /* 0x0000002f4e287220 */ /* 0x040fe20000400000 */
[C---:B------:R-:W-:Y:S01]  /*87c0*/  FFMA R37, R81.reuse, R118, R37 ;  /* 0x0000007651257223 */ /* 0x040fe20000000025 */
[C---:B------:R-:W-:Y:S01]  /*87d0*/  FFMA R38, R81.reuse, R121, R38 ;  /* 0x0000007951267223 */ /* 0x040fe20000000026 */
[C---:B------:R-:W-:Y:S01]  /*87e0*/  FMUL R42, R78.reuse, R49 ;  /* 0x000000314e2a7220 */ /* 0x040fe20000400000 */
[--C-:B------:R-:W-:Y:S02]  /*87f0*/  HADD2.F32 R124, -RZ, R159.reuse.H0_H0 ;  /* 0x2000009fff7c7230 */ /* 0x100fe40000004100 */
[C---:B------:R-:W-:Y:S01]  /*8800*/  FFMA R39, R81.reuse, R120, R39 ;  /* 0x0000007851277223 */ /* 0x040fe20000000027 */
[----:B------:R-:W-:Y:S02]  /*8810*/  HADD2.F32 R127, -RZ, R159.H1_H1 ;  /* 0x3000009fff7f7230 */ /* 0x000fe40000004100 */
[C---:B------:R-:W-:Y:S01]  /*8820*/  FMUL R43, R78.reuse, R50 ;  /* 0x000000324e2b7220 */ /* 0x040fe20000400000 */
[C---:B------:R-:W-:Y:S01]  /*8830*/  FFMA R40, R81.reuse, R123, R40 ;  /* 0x0000007b51287223 */ /* 0x040fe20000000028 */
[C---:B------:R-:W-:Y:S01]  /*8840*/  FMUL R44, R78.reuse, R51 ;  /* 0x000000334e2c7220 */ /* 0x040fe20000400000 */
[C---:B------:R-:W-:Y:S01]  /*8850*/  FFMA R41, R81.reuse, R122, R41 ;  /* 0x0000007a51297223 */ /* 0x040fe20000000029 */
[C---:B------:R-:W-:Y:S01]  /*8860*/  FMUL R50, R78.reuse, R57 ;  /* 0x000000394e327220 */ /* 0x040fe20000400000 */
[C---:B------:R-:W-:Y:S01]  /*8870*/  FMUL R57, R78.reuse, R64 ;  /* 0x000000404e397220 */ /* 0x040fe20000400000 */
[----:B------:R-:W-:Y:S01]  /*8880*/  FFMA R42, R81, R125, R42 ;  /* 0x0000007d512a7223 */ /* 0x000fe2000000002a */
[C---:B------:R-:W-:Y:S01]  /*8890*/  FMUL R46, R78.reuse, R53 ;  /* 0x000000354e2e7220 */ /* 0x040fe20000400000 */
[--C-:B------:R-:W-:Y:S01]  /*88a0*/  HADD2.F32 R128, -RZ, R160.reuse.H0_H0 ;  /* 0x200000a0ff807230 */ /* 0x100fe20000004100 */
[----:B------:R-:W-:Y:S01]  /*88b0*/  F2FP.SATFINITE.E5M2.F32.PACK_AB_MERGE_C R64, R5, R4, R86 ;  /* 0x000000040540723e */ /* 0x000fe20004806056 */
[C---:B------:R-:W-:Y:S01]  /*88c0*/  FMUL R51, R78.reuse, R58 ;  /* 0x0000003a4e337220 */ /* 0x040fe20000400000 */
[C---:B------:R-:W-:Y:S01]  /*88d0*/  FMUL R53, R78.reuse, R60 ;  /* 0x0000003c4e357220 */ /* 0x040fe20000400000 */
[C---:B------:R-:W-:Y:S01]  /*88e0*/  FFMA R43, R81.reuse, R124, R43 ;  /* 0x0000007c512b7223 */ /* 0x040fe2000000002b */
[----:B------:R-:W-:Y:S02]  /*88f0*/  HADD2.F32 R131, -RZ, R160.H1_H1 ;  /* 0x300000a0ff837230 */ /* 0x000fe40000004100 */
[C---:B------:R-:W-:Y:S01]  /*8900*/  FMUL R47, R78.reuse, R54 ;  /* 0x000000364e2f7220 */ /* 0x040fe20000400000 */
[C---:B------:R-:W-:Y:S01]  /*8910*/  FMUL R58, R78.reuse, R65 ;  /* 0x000000414e3a7220 */ /* 0x040fe20000400000 */
[----:B------:R-:W-:Y:S01]  /*8920*/  FMUL R60, R78, R67 ;  /* 0x000000434e3c7220 */ /* 0x000fe20000400000 */
[----:B------:R-:W-:Y:S01]  /*8930*/  F2FP.SATFINITE.E5M2.F32.PACK_AB_MERGE_C R5, R20, R11, RZ ;  /* 0x0000000b1405723e */ /* 0x000fe200048060ff */
[----:B------:R-:W-:Y:S01]  /*8940*/  FFMA R44, R81, R127, R44 ;  /* 0x0000007f512c7223 */ /* 0x000fe2000000002c */
[C---:B------:R-:W-:Y:S01]  /*8950*/  FMUL R48, R78.reuse, R55 ;  /* 0x000000374e307220 */ /* 0x040fe20000400000 */
[----:B------:R-:W-:Y:S01]  /*8960*/  F2FP.SATFINITE.E5M2.F32.PACK_AB_MERGE_C R65, R9, R8, R138 ;  /* 0x000000080941723e */ /* 0x000fe2000480608a */
[----:B------:R-:W-:Y:S01]  /*8970*/  FFMA R45, R81, R126, R45 ;  /* 0x0000007e512d7223 */ /* 0x000fe2000000002d */
[----:B------:R-:W-:Y:S01]  /*8980*/  F2FP.SATFINITE.E5M2.F32.PACK_AB_MERGE_C R67, R17, R16, R18 ;  /* 0x000000101143723e */ /* 0x000fe20004806012 */
[----:B------:R-:W-:Y:S01]  /*8990*/  FMUL R49, R78, R56 ;  /* 0x000000384e317220 */ /* 0x000fe20000400000 */
[C---:B------:R-:W-:Y:S01]  /*89a0*/  FFMA R46, R81.reuse, R129, R46 ;  /* 0x00000081512e7223 */ /* 0x040fe2000000002e */
[--C-:B------:R-:W-:Y:S02]  /*89b0*/  HADD2.F32 R132, -RZ, R161.reuse.H0_H0 ;  /* 0x200000a1ff847230 */ /* 0x100fe40000004100 */
[C---:B------:R-:W-:Y:S01]  /*89c0*/  FFMA R47, R81.reuse, R128, R47 ;  /* 0x00000080512f7223 */ /* 0x040fe2000000002f */
[----:B------:R1:W-:Y:S01]  /*89d0*/  STS.128 [R172+UR49+0x6400], R64 ;  /* 0x00640040ac007988 */ /* 0x0003e20008000c31 */
[----:B------:R-:W-:Y:S01]  /*89e0*/  HADD2.F32 R135, -RZ, R161.H1_H1 ;  /* 0x300000a1ff877230 */ /* 0x000fe20000004100 */
[----:B------:R-:W-:Y:S01]  /*89f0*/  F2FP.SATFINITE.E5M2.F32.PACK_AB_MERGE_C R5, R10, R7, R5 ;  /* 0x000000070a05723e */ /* 0x000fe20004806005 */
[C---:B------:R-:W-:Y:S01]  /*8a00*/  FFMA R48, R81.reuse, R131, R48 ;  /* 0x0000008351307223 */ /* 0x040fe20000000030 */
[----:B------:R-:W-:Y:S01]  /*8a10*/  F2FP.SATFINITE.E5M2.F32.PACK_AB_MERGE_C R7, R28, R27, RZ ;  /* 0x0000001b1c07723e */ /* 0x000fe200048060ff */
        /* <DEDUP_REMOVED lines=8> */
[----:B------:R-:W-:Y:S01]  /*8aa0*/  FMUL R56, R78, R63 ;  /* 0x0000003f4e387220 */ /* 0x000fe20000400000 */
[----:B------:R-:W-:Y:S01]  /*8ab0*/  F2FP.SATFINITE.E5M2.F32.PACK_AB_MERGE_C R4, R2, R0, R3 ;  /* 0x000000000204723e */ /* 0x000fe20004806003 */
[C---:B------:R-:W-:Y:S01]  /*8ac0*/  FFMA R53, R81.reuse, R134, R53 ;  /* 0x0000008651357223 */ /* 0x040fe20000000035 */
[----:B------:R-:W-:Y:S01]  /*8ad0*/  F2FP.SATFINITE.E5M2.F32.PACK_AB_MERGE_C R7, R26, R25, R7 ;  /* 0x000000191a07723e */ /* 0x000fe20004806007 */
[C---:B------:R-:W-:Y:S01]  /*8ae0*/  FFMA R54, R81.reuse, R137, R54 ;  /* 0x0000008951367223 */ /* 0x040fe20000000036 */
[--C-:B------:R-:W-:Y:S02]  /*8af0*/  HADD2.F32 R84, -RZ, R163.reuse.H0_H0 ;  /* 0x200000a3ff547230 */ /* 0x100fe40000004100 */
[C---:B------:R-:W-:Y:S01]  /*8b00*/  FFMA R55, R81.reuse, R136, R55 ;  /* 0x0000008851377223 */ /* 0x040fe20000000037 */
[----:B------:R-:W-:Y:S01]  /*8b10*/  HADD2.F32 R85, -RZ, R163.H1_H1 ;  /* 0x300000a3ff557230 */ /* 0x000fe20000004100 */
[----:B------:R1:W-:Y:S01]  /*8b20*/  STS.128 [R204+0x6010], R4 ;  /* 0x00601004cc007388 */ /* 0x0003e20000000c00 */
[----:B------:R-:W-:Y:S01]  /*8b30*/  F2FP.SATFINITE.E5M2.F32.PACK_AB_MERGE_C R35, R36, R35, RZ ;  /* 0x000000232423723e */ /* 0x000fe200048060ff */
[C---:B------:R-:W-:Y:S01]  /*8b40*/  FFMA R56, R81.reuse, R139, R56 ;  /* 0x0000008b51387223 */ /* 0x040fe20000000038 */
[----:B------:R-:W-:Y:S01]  /*8b50*/  F2FP.SATFINITE.E5M2.F32.PACK_AB_MERGE_C R39, R40, R39, RZ ;  /* 0x000000272827723e */ /* 0x000fe200048060ff */
[C---:B------:R-:W-:Y:S01]  /*8b60*/  FFMA R57, R81.reuse, R82, R57 ;  /* 0x0000005251397223 */ /* 0x040fe20000000039 */
[----:B------:R-:W-:Y:S01]  /*8b70*/  F2FP.SATFINITE.E5M2.F32.PACK_AB_MERGE_C R43, R44, R43, RZ ;  /* 0x0000002b2c2b723e */ /* 0x000fe200048060ff */
[C---:B------:R-:W-:Y:S01]  /*8b80*/  FFMA R58, R81.reuse, R83, R58 ;  /* 0x00000053513a7223 */ /* 0x040fe2000000003a */
[C---:B------:R-:W-:Y:S01]  /*8b90*/  FFMA R59, R81.reuse, R84, R59 ;  /* 0x00000054513b7223 */ /* 0x040fe2000000003b */
[----:B------:R-:W-:Y:S01]  /*8ba0*/  F2FP.SATFINITE.E5M2.F32.PACK_AB_MERGE_C R33, R34, R33, R35 ;  /* 0x000000212221723e */ /* 0x000fe20004806023 */
        /* <DEDUP_REMOVED lines=11> */
[----:B------:R-:W-:Y:S05]  /*8c60*/  F2FP.SATFINITE.E5M2.F32.PACK_AB_MERGE_C R51, R58, R57, R59 ;  /* 0x000000393a33723e */ /* 0x000fea000480603b */
        /* <DEDUP_REMOVED lines=9> */
[----:B------:R-:W-:Y:S02]  /*8d00*/  UIADD3 UR8, UP0, UPT, UR52, 0x680, URZ ;  /* 0x0000068034087890 */ /* 0x000fe4000ff1e0ff */
[----:B------:R-:W-:Y:S02]  /*8d10*/  UIADD3 UR5, UPT, UPT, UR41, 0x40, URZ ;  /* 0x0000004029057890 */ /* 0x000fe4000fffe0ff */
[----:B------:R-:W-:Y:S02]  /*8d20*/  UIADD3 UR4, UPT, UPT, UR49, 0x6400, URZ ;  /* 0x0000640031047890 */ /* 0x000fe4000fffe0ff */
[----:B------:R-:W-:Y:S01]  /*8d30*/  UIADD3.X UR9, UPT, UPT, URZ, UR53, URZ, UP0, !UPT ;  /* 0x00000035ff097290 */ /* 0x000fe200087fe4ff */
[----:B------:R-:W-:Y:S01]  /*8d40*/  UMOV UR6, UR42 ;  /* 0x0000002a00067c82 */ /* 0x000fe20008000000 */
[----:B------:R-:W-:Y:S07]  /*8d50*/  UMOV UR7, UR36 ;  /* 0x0000002400077c82 */ /* 0x000fee0008000000 */
[----:B------:R2:W-:Y:S01]  /*8d60*/  UTMASTG.3D [UR4], [UR8] ;  /* 0x00000004080073b5 */ /* 0x0005e20008010000 */
[----:B------:R0:W-:Y:S01]  /*8d70*/  UTMACMDFLUSH ;  /* 0x00000000000079b7 */ /* 0x0001e20000000000 */
[----:B--2---:R-:W-:Y:S04]  /*8d80*/  DEPBAR.LE SB0, 0x1 ;  /* 0x000080400000791a */ /* 0x004fe80000000000 */
.L_x_125:
[----:B------:R-:W-:Y:S05]  /*8d90*/  BSYNC.RECONVERGENT B0 ;  /* 0x0000000000007941 */ /* 0x000fea0003800200 */
.L_x_124:
[----:B------:R-:W-:Y:S01]  /*8da0*/  BAR.SYNC.DEFER_BLOCKING 0x1, 0x80 ;  /* 0x0042000000007b1d */ /* 0x000fe20000010000 */
[----:B------:R-:W-:Y:S01]  /*8db0*/  ISETP.NE.AND P2, PT, R194, RZ, PT ;  /* 0x000000ffc200720c */ /* 0x000fe20003f45270 */
[----:B------:R-:W-:Y:S01]  /*8dc0*/  IMAD.IADD R20, R75, 0x1, R147 ;  /* 0x000000014b147824 */ /* 0x000fe200078e0293 */
[----:B------:R-:W-:Y:S01]  /*8dd0*/  ISETP.NE.AND P0, PT, R195, 0x2, PT ;  /* 0x00000002c300780c */ /* 0x000fe20003f05270 */
[----:B------:R-:W-:Y:S01]  /*8de0*/  IMAD.IADD R21, R77, 0x1, R170 ;  /* 0x000000014d157824 */ /* 0x000fe200078e02aa */
[----:B------:R-:W-:Y:S02]  /*8df0*/  ISETP.NE.AND P1, PT, R76, 0x4, PT ;  /* 0x000000044c00780c */ /* 0x000fe40003f25270 */
[----:B------:R-:W-:Y:S02]  /*8e00*/  SEL R3, RZ, 0x1, P0 ;  /* 0x00000001ff037807 */ /* 0x000fe40000000000 */
[----:B------:R-:W-:Y:S02]  /*8e10*/  SEL R0, RZ, 0x1, P1 ;  /* 0x00000001ff007807 */ /* 0x000fe40000800000 */
[----:B------:R-:W-:Y:S02]  /*8e20*/  LOP3.LUT R182, R182, R3, RZ, 0x3c, !PT ;  /* 0x00000003b6b67212 */ /* 0x000fe400078e3cff */
[----:B------:R-:W-:Y:S02]  /*8e30*/  LOP3.LUT R183, R183, R0, RZ, 0x3c, !PT ;  /* 0x00000000b7b77212 */ /* 0x000fe400078e3cff */
[----:B------:R-:W-:Y:S02]  /*8e40*/  @P2 R2UR UR36, R179 ;  /* 0x00000000b32422ca */ /* 0x000fe400000e0000 */
[----:B------:R-:W-:Y:S02]  /*8e50*/  SEL R195, R195, RZ, P0 ;  /* 0x000000ffc3c37207 */ /* 0x000fe40000000000 */
[----:B------:R-:W-:Y:S01]  /*8e60*/  SEL R76, R76, RZ, P1 ;  /* 0x000000ff4c4c7207 */ /* 0x000fe20000800000 */
[----:B------:R-:W-:Y:S10]  /*8e70*/  @P2 BRA `(.L_x_126) ;  /* 0xffffffc400bc2947 */ /* 0x000ff4000383ffff */
[----:B------:R-:W-:Y:S05]  /*8e80*/  EXIT ;  /* 0x000000000000794d */ /* 0x000fea0003800000 */
.L_x_20:
[----:B--2---:R2:W1:Y:S02]  /*8e90*/  SYNCS.PHASECHK.TRANS64.TRYWAIT P0, [R3+URZ+0x220], R2 ;  /* 0x00022002030075a7 */ /* 0x00446400080011ff */
[----:B-1----:R-:W-:Y:S05]  /*8ea0*/  @!P0 NANOSLEEP.SYNCS 0x989680 ;  /* 0x009896800000895d */ /* 0x002fea0003900000 */
[----:B------:R-:W1:Y:S02]  /*8eb0*/  @!P0 SYNCS.PHASECHK.TRANS64 P0, [R3+URZ+0x220], R2 ;  /* 0x00022002030085a7 */ /* 0x000e6400080010ff */
[----:B-1----:R-:W-:Y:S05]  /*8ec0*/  @!P0 BRA `(.L_x_20) ;  /* 0xfffffffc00f08947 */ /* 0x002fea000383ffff */
[----:B------:R-:W-:Y:S05]  /*8ed0*/  BRA `(.L_x_127) ;  /* 0xffffff88005c7947 */ /* 0x000fea000383ffff */
.L_x_23:
[----:B-1----:R-:W-:-:S07]  /*8ee0*/  MOV R2, UR33 ;  /* 0x0000002100027c02 */ /* 0x002fce0008000f00 */
.L_x_128:
[----:B-1----:R1:W2:Y:S02]  /*8ef0*/  SYNCS.PHASECHK.TRANS64.TRYWAIT P0, [R2+URZ+0xc0], R5 ;  /* 0x0000c005020075a7 */ /* 0x0022a400080011ff */
[----:B--2---:R-:W-:Y:S05]  /*8f00*/  @!P0 NANOSLEEP.SYNCS 0x989680 ;  /* 0x009896800000895d */ /* 0x004fea0003900000 */
[----:B------:R-:W2:Y:S02]  /*8f10*/  @!P0 SYNCS.PHASECHK.TRANS64 P0, [R2+URZ+0xc0], R5 ;  /* 0x0000c005020085a7 */ /* 0x000ea400080010ff */
[----:B--2---:R-:W-:Y:S05]  /*8f20*/  @!P0 BRA `(.L_x_128) ;  /* 0xfffffffc00f08947 */ /* 0x004fea000383ffff */
[----:B------:R-:W-:Y:S05]  /*8f30*/  BRA `(.L_x_22) ;  /* 0xffffff8800ac7947 */ /* 0x000fea000383ffff */
.L_x_29:
[----:B-1----:R-:W-:-:S07]  /*8f40*/  MOV R2, UR17 ;  /* 0x0000001100027c02 */ /* 0x002fce0008000f00 */
.L_x_129:
[----:B-1----:R1:W2:Y:S02]  /*8f50*/  SYNCS.PHASECHK.TRANS64.TRYWAIT P0, [R2+URZ+0xc0], R5 ;  /* 0x0000c005020075a7 */ /* 0x0022a400080011ff */
[----:B--2---:R-:W-:Y:S05]  /*8f60*/  @!P0 NANOSLEEP.SYNCS 0x989680 ;  /* 0x009896800000895d */ /* 0x004fea0003900000 */
[----:B------:R-:W2:Y:S02]  /*8f70*/  @!P0 SYNCS.PHASECHK.TRANS64 P0, [R2+URZ+0xc0], R5 ;  /* 0x0000c005020085a7 */ /* 0x000ea400080010ff */
[----:B--2---:R-:W-:Y:S05]  /*8f80*/  @!P0 BRA `(.L_x_129) ;  /* 0xfffffffc00f08947 */ /* 0x004fea000383ffff */
[----:B------:R-:W-:Y:S05]  /*8f90*/  BRA `(.L_x_28) ;  /* 0xffffff8c00507947 */ /* 0x000fea000383ffff */
.L_x_33:
[----:B-1----:R1:W2:Y:S02]  /*8fa0*/  SYNCS.PHASECHK.TRANS64.TRYWAIT P0, [R2+URZ+0x1b0], R3 ;  /* 0x0001b003020075a7 */ /* 0x0022a400080011ff */
[----:B--2---:R-:W-:Y:S05]  /*8fb0*/  @!P0 NANOSLEEP.SYNCS 0x989680 ;  /* 0x009896800000895d */ /* 0x004fea0003900000 */
[----:B------:R-:W2:Y:S02]  /*8fc0*/  @!P0 SYNCS.PHASECHK.TRANS64 P0, [R2+URZ+0x1b0], R3 ;  /* 0x0001b003020085a7 */ /* 0x000ea400080010ff */
[----:B--2---:R-:W-:Y:S05]  /*8fd0*/  @!P0 BRA `(.L_x_33) ;  /* 0xfffffffc00f08947 */ /* 0x004fea000383ffff */
[----:B------:R-:W-:Y:S05]  /*8fe0*/  BRA `(.L_x_130) ;  /* 0xffffff8c00dc7947 */ /* 0x000fea000383ffff */
.L_x_37:
[----:B----4-:R-:W-:-:S07]  /*8ff0*/  MOV R0, UR5 ;  /* 0x0000000500007c02 */ /* 0x010fce0008000f00 */
.L_x_131:
[----:B-1----:R1:W2:Y:S02]  /*9000*/  SYNCS.PHASECHK.TRANS64.TRYWAIT P0, [R0+URZ], R3 ;  /* 0x00000003000075a7 */ /* 0x0022a400080011ff */
[----:B--2---:R-:W-:Y:S05]  /*9010*/  @!P0 NANOSLEEP.SYNCS 0x989680 ;  /* 0x009896800000895d */ /* 0x004fea0003900000 */
[----:B------:R-:W2:Y:S02]  /*9020*/  @!P0 SYNCS.PHASECHK.TRANS64 P0, [R0+URZ], R3 ;  /* 0x00000003000085a7 */ /* 0x000ea400080010ff */
[----:B--2---:R-:W-:Y:S05]  /*9030*/  @!P0 BRA `(.L_x_131) ;  /* 0xfffffffc00f08947 */ /* 0x004fea000383ffff */
[----:B------:R-:W-:Y:S05]  /*9040*/  BRA `(.L_x_132) ;  /* 0xffffff94004c7947 */ /* 0x000fea000383ffff */
.L_x_38:
[----:B----4-:R-:W-:-:S07]  /*9050*/  MOV R0, UR5 ;  /* 0x0000000500007c02 */ /* 0x010fce0008000f00 */
.L_x_133:
[----:B-1----:R1:W2:Y:S02]  /*9060*/  SYNCS.PHASECHK.TRANS64.TRYWAIT P0, [R0+URZ], R3 ;  /* 0x00000003000075a7 */ /* 0x0022a400080011ff */
[----:B--2---:R-:W-:Y:S05]  /*9070*/  @!P0 NANOSLEEP.SYNCS 0x989680 ;  /* 0x009896800000895d */ /* 0x004fea0003900000 */
[----:B------:R-:W2:Y:S02]  /*9080*/  @!P0 SYNCS.PHASECHK.TRANS64 P0, [R0+URZ], R3 ;  /* 0x00000003000085a7 */ /* 0x000ea400080010ff */
[----:B--2---:R-:W-:Y:S05]  /*9090*/  @!P0 BRA `(.L_x_133) ;  /* 0xfffffffc00f08947 */ /* 0x004fea000383ffff */
[----:B------:R-:W-:Y:S05]  /*90a0*/  BRA `(.L_x_134) ;  /* 0xffffff9400587947 */ /* 0x000fea000383ffff */
.L_x_39:
[----:B----4-:R-:W-:-:S07]  /*90b0*/  MOV R0, UR5 ;  /* 0x0000000500007c02 */ /* 0x010fce0008000f00 */
.L_x_135:
[----:B-1----:R1:W2:Y:S02]  /*90c0*/  SYNCS.PHASECHK.TRANS64.TRYWAIT P0, [R0+URZ], R3 ;  /* 0x00000003000075a7 */ /* 0x0022a400080011ff */
[----:B--2---:R-:W-:Y:S05]  /*90d0*/  @!P0 NANOSLEEP.SYNCS 0x989680 ;  /* 0x009896800000895d */ /* 0x004fea0003900000 */
[----:B------:R-:W2:Y:S02]  /*90e0*/  @!P0 SYNCS.PHASECHK.TRANS64 P0, [R0+URZ], R3 ;  /* 0x00000003000085a7 */ /* 0x000ea400080010ff */
[----:B--2---:R-:W-:Y:S05]  /*90f0*/  @!P0 BRA `(.L_x_135) ;  /* 0xfffffffc00f08947 */ /* 0x004fea000383ffff */
[----:B------:R-:W-:Y:S05]  /*9100*/  BRA `(.L_x_136) ;  /* 0xffffff9400647947 */ /* 0x000fea000383ffff */
.L_x_40:
[----:B----4-:R-:W-:-:S07]  /*9110*/  MOV R0, UR5 ;  /* 0x0000000500007c02 */ /* 0x010fce0008000f00 */
.L_x_137:
[----:B-1----:R1:W2:Y:S02]  /*9120*/  SYNCS.PHASECHK.TRANS64.TRYWAIT P0, [R0+URZ], R3 ;  /* 0x00000003000075a7 */ /* 0x0022a400080011ff */
[----:B--2---:R-:W-:Y:S05]  /*9130*/  @!P0 NANOSLEEP.SYNCS 0x989680 ;  /* 0x009896800000895d */ /* 0x004fea0003900000 */
[----:B------:R-:W2:Y:S02]  /*9140*/  @!P0 SYNCS.PHASECHK.TRANS64 P0, [R0+URZ], R3 ;  /* 0x00000003000085a7 */ /* 0x000ea400080010ff */
[----:B--2---:R-:W-:Y:S05]  /*9150*/  @!P0 BRA `(.L_x_137) ;  /* 0xfffffffc00f08947 */ /* 0x004fea000383ffff */
[----:B------:R-:W-:Y:S05]  /*9160*/  BRA `(.L_x_138) ;  /* 0xffffff9400707947 */ /* 0x000fea000383ffff */
.L_x_41:
[----:B----4-:R-:W-:-:S07]  /*9170*/  MOV R0, UR5 ;  /* 0x0000000500007c02 */ /* 0x010fce0008000f00 */
.L_x_139:
[----:B-1----:R1:W2:Y:S02]  /*9180*/  SYNCS.PHASECHK.TRANS64.TRYWAIT P0, [R0+URZ], R3 ;  /* 0x00000003000075a7 */ /* 0x0022a400080011ff */
[----:B--2---:R-:W-:Y:S05]  /*9190*/  @!P0 NANOSLEEP.SYNCS 0x989680 ;  /* 0x009896800000895d */ /* 0x004fea0003900000 */
[----:B------:R-:W2:Y:S02]  /*91a0*/  @!P0 SYNCS.PHASECHK.TRANS64 P0, [R0+URZ], R3 ;  /* 0x00000003000085a7 */ /* 0x000ea400080010ff */
[----:B--2---:R-:W-:Y:S05]  /*91b0*/  @!P0 BRA `(.L_x_139) ;  /* 0xfffffffc00f08947 */ /* 0x004fea000383ffff */
[----:B------:R-:W-:Y:S05]  /*91c0*/  BRA `(.L_x_140) ;  /* 0xffffff94007c7947 */ /* 0x000fea000383ffff */
.L_x_42:
[----:B----4-:R-:W-:-:S07]  /*91d0*/  MOV R0, UR5 ;  /* 0x0000000500007c02 */ /* 0x010fce0008000f00 */
.L_x_141:
[----:B-1----:R1:W2:Y:S02]  /*91e0*/  SYNCS.PHASECHK.TRANS64.TRYWAIT P0, [R0+URZ], R3 ;  /* 0x00000003000075a7 */ /* 0x0022a400080011ff */
[----:B--2---:R-:W-:Y:S05]  /*91f0*/  @!P0 NANOSLEEP.SYNCS 0x989680 ;  /* 0x009896800000895d */ /* 0x004fea0003900000 */
[----:B------:R-:W2:Y:S02]  /*9200*/  @!P0 SYNCS.PHASECHK.TRANS64 P0, [R0+URZ], R3 ;  /* 0x00000003000085a7 */ /* 0x000ea400080010ff */
[----:B--2---:R-:W-:Y:S05]  /*9210*/  @!P0 BRA `(.L_x_141) ;  /* 0xfffffffc00f08947 */ /* 0x004fea000383ffff */
[----:B------:R-:W-:Y:S05]  /*9220*/  BRA `(.L_x_142) ;  /* 0xffffff9400887947 */ /* 0x000fea000383ffff */
.L_x_43:
[----:B----4-:R-:W-:-:S07]  /*9230*/  MOV R0, UR5 ;  /* 0x0000000500007c02 */ /* 0x010fce0008000f00 */
.L_x_143:
[----:B-1----:R1:W2:Y:S02]  /*9240*/  SYNCS.PHASECHK.TRANS64.TRYWAIT P0, [R0+URZ], R3 ;  /* 0x00000003000075a7 */ /* 0x0022a400080011ff */
[----:B--2---:R-:W-:Y:S05]  /*9250*/  @!P0 NANOSLEEP.SYNCS 0x989680 ;  /* 0x009896800000895d */ /* 0x004fea0003900000 */
[----:B------:R-:W2:Y:S02]  /*9260*/  @!P0 SYNCS.PHASECHK.TRANS64 P0, [R0+URZ], R3 ;  /* 0x00000003000085a7 */ /* 0x000ea400080010ff */
[----:B--2---:R-:W-:Y:S05]  /*9270*/  @!P0 BRA `(.L_x_143) ;  /* 0xfffffffc00f08947 */ /* 0x004fea000383ffff */
[----:B------:R-:W-:Y:S05]  /*9280*/  BRA `(.L_x_144) ;  /* 0xffffff9400947947 */ /* 0x000fea000383ffff */
.L_x_44:
[----:B----4-:R-:W-:-:S07]  /*9290*/  MOV R0, UR5 ;  /* 0x0000000500007c02 */ /* 0x010fce0008000f00 */
.L_x_145:
[----:B-1----:R1:W2:Y:S02]  /*92a0*/  SYNCS.PHASECHK.TRANS64.TRYWAIT P0, [R0+URZ], R3 ;  /* 0x00000003000075a7 */ /* 0x0022a400080011ff */
[----:B--2---:R-:W-:Y:S05]  /*92b0*/  @!P0 NANOSLEEP.SYNCS 0x989680 ;  /* 0x009896800000895d */ /* 0x004fea0003900000 */
[----:B------:R-:W2:Y:S02]  /*92c0*/  @!P0 SYNCS.PHASECHK.TRANS64 P0, [R0+URZ], R3 ;  /* 0x00000003000085a7 */ /* 0x000ea400080010ff */
[----:B--2---:R-:W-:Y:S05]  /*92d0*/  @!P0 BRA `(.L_x_145) ;  /* 0xfffffffc00f08947 */ /* 0x004fea000383ffff */
[----:B------:R-:W-:Y:S05]  /*92e0*/  BRA `(.L_x_146) ;  /* 0xffffff9400a07947 */ /* 0x000fea000383ffff */
.L_x_45:
[----:B----4-:R-:W-:-:S07]  /*92f0*/  MOV R0, UR5 ;  /* 0x0000000500007c02 */ /* 0x010fce0008000f00 */
.L_x_147:
[----:B-1----:R1:W2:Y:S02]  /*9300*/  SYNCS.PHASECHK.TRANS64.TRYWAIT P0, [R0+URZ], R3 ;  /* 0x00000003000075a7 */ /* 0x0022a400080011ff */
[----:B--2---:R-:W-:Y:S05]  /*9310*/  @!P0 NANOSLEEP.SYNCS 0x989680 ;  /* 0x009896800000895d */ /* 0x004fea0003900000 */
[----:B------:R-:W2:Y:S02]  /*9320*/  @!P0 SYNCS.PHASECHK.TRANS64 P0, [R0+URZ], R3 ;  /* 0x00000003000085a7 */ /* 0x000ea400080010ff */
[----:B--2---:R-:W-:Y:S05]  /*9330*/  @!P0 BRA `(.L_x_147) ;  /* 0xfffffffc00f08947 */ /* 0x004fea000383ffff */
[----:B------:R-:W-:Y:S05]  /*9340*/  BRA `(.L_x_148) ;  /* 0xffffff9400ac7947 */ /* 0x000fea000383ffff */
.L_x_46:
[----:B----4-:R-:W-:-:S07]  /*9350*/  MOV R0, UR5 ;  /* 0x0000000500007c02 */ /* 0x010fce0008000f00 */
.L_x_149:
[----:B-1----:R1:W2:Y:S02]  /*9360*/  SYNCS.PHASECHK.TRANS64.TRYWAIT P0, [R0+URZ], R3 ;  /* 0x00000003000075a7 */ /* 0x0022a400080011ff */
[----:B--2---:R-:W-:Y:S05]  /*9370*/  @!P0 NANOSLEEP.SYNCS 0x989680 ;  /* 0x009896800000895d */ /* 0x004fea0003900000 */
[----:B------:R-:W2:Y:S02]  /*9380*/  @!P0 SYNCS.PHASECHK.TRANS64 P0, [R0+URZ], R3 ;  /* 0x00000003000085a7 */ /* 0x000ea400080010ff */
[----:B--2---:R-:W-:Y:S05]  /*9390*/  @!P0 BRA `(.L_x_149) ;  /* 0xfffffffc00f08947 */ /* 0x004fea000383ffff */
[----:B------:R-:W-:Y:S05]  /*93a0*/  BRA `(.L_x_150) ;  /* 0xffffff9400b87947 */ /* 0x000fea000383ffff */
.L_x_47:
[----:B----4-:R-:W-:-:S07]  /*93b0*/  MOV R0, UR5 ;  /* 0x0000000500007c02 */ /* 0x010fce0008000f00 */
.L_x_151:
[----:B-1----:R1:W2:Y:S02]  /*93c0*/  SYNCS.PHASECHK.TRANS64.TRYWAIT P0, [R0+URZ], R3 ;  /* 0x00000003000075a7 */ /* 0x0022a400080011ff */
[----:B--2---:R-:W-:Y:S05]  /*93d0*/  @!P0 NANOSLEEP.SYNCS 0x989680 ;  /* 0x009896800000895d */ /* 0x004fea0003900000 */
[----:B------:R-:W2:Y:S02]  /*93e0*/  @!P0 SYNCS.PHASECHK.TRANS64 P0, [R0+URZ], R3 ;  /* 0x00000003000085a7 */ /* 0x000ea400080010ff */
[----:B--2---:R-:W-:Y:S05]  /*93f0*/  @!P0 BRA `(.L_x_151) ;  /* 0xfffffffc00f08947 */ /* 0x004fea000383ffff */
[----:B------:R-:W-:Y:S05]  /*9400*/  BRA `(.L_x_152) ;  /* 0xffffff9400c47947 */ /* 0x000fea000383ffff */
.L_x_48:
[----:B----4-:R-:W-:-:S07]  /*9410*/  MOV R0, UR5 ;  /* 0x0000000500007c02 */ /* 0x010fce0008000f00 */
.L_x_153:
[----:B-1----:R1:W2:Y:S02]  /*9420*/  SYNCS.PHASECHK.TRANS64.TRYWAIT P0, [R0+URZ], R3 ;  /* 0x00000003000075a7 */ /* 0x0022a400080011ff */
[----:B--2---:R-:W-:Y:S05]  /*9430*/  @!P0 NANOSLEEP.SYNCS 0x989680 ;  /* 0x009896800000895d */ /* 0x004fea0003900000 */
[----:B------:R-:W2:Y:S02]  /*9440*/  @!P0 SYNCS.PHASECHK.TRANS64 P0, [R0+URZ], R3 ;  /* 0x00000003000085a7 */ /* 0x000ea400080010ff */
[----:B--2---:R-:W-:Y:S05]  /*9450*/  @!P0 BRA `(.L_x_153) ;  /* 0xfffffffc00f08947 */ /* 0x004fea000383ffff */
[----:B------:R-:W-:Y:S05]  /*9460*/  BRA `(.L_x_154) ;  /* 0xffffff9400d07947 */ /* 0x000fea000383ffff */
.L_x_49:
[----:B----4-:R-:W-:-:S07]  /*9470*/  MOV R0, UR5 ;  /* 0x0000000500007c02 */ /* 0x010fce0008000f00 */
.L_x_155:
[----:B-1----:R1:W2:Y:S02]  /*9480*/  SYNCS.PHASECHK.TRANS64.TRYWAIT P0, [R0+URZ], R3 ;  /* 0x00000003000075a7 */ /* 0x0022a400080011ff */
[----:B--2---:R-:W-:Y:S05]  /*9490*/  @!P0 NANOSLEEP.SYNCS 0x989680 ;  /* 0x009896800000895d */ /* 0x004fea0003900000 */
[----:B------:R-:W2:Y:S02]  /*94a0*/  @!P0 SYNCS.PHASECHK.TRANS64 P0, [R0+URZ], R3 ;  /* 0x00000003000085a7 */ /* 0x000ea400080010ff */
[----:B--2---:R-:W-:Y:S05]  /*94b0*/  @!P0 BRA `(.L_x_155) ;  /* 0xfffffffc00f08947 */ /* 0x004fea000383ffff */
[----:B------:R-:W-:Y:S05]  /*94c0*/  BRA `(.L_x_156) ;  /* 0xffffff9400dc7947 */ /* 0x000fea000383ffff */
.L_x_50:
[----:B----4-:R-:W-:-:S07]  /*94d0*/  MOV R0, UR5 ;  /* 0x0000000500007c02 */ /* 0x010fce0008000f00 */
.L_x_157:
[----:B-1----:R1:W2:Y:S02]  /*94e0*/  SYNCS.PHASECHK.TRANS64.TRYWAIT P0, [R0+URZ], R3 ;  /* 0x00000003000075a7 */ /* 0x0022a400080011ff */
[----:B--2---:R-:W-:Y:S05]  /*94f0*/  @!P0 NANOSLEEP.SYNCS 0x989680 ;  /* 0x009896800000895d */ /* 0x004fea0003900000 */
[----:B------:R-:W2:Y:S02]  /*9500*/  @!P0 SYNCS.PHASECHK.TRANS64 P0, [R0+URZ], R3 ;  /* 0x00000003000085a7 */ /* 0x000ea400080010ff */
[----:B--2---:R-:W-:Y:S05]  /*9510*/  @!P0 BRA `(.L_x_157) ;  /* 0xfffffffc00f08947 */ /* 0x004fea000383ffff */
[----:B------:R-:W-:Y:S05]  /*9520*/  BRA `(.L_x_158) ;  /* 0xffffff9400e87947 */ /* 0x000fea000383ffff */
.L_x_51:
[----:B----4-:R-:W-:-:S07]  /*9530*/  MOV R0, UR5 ;  /* 0x0000000500007c02 */ /* 0x010fce0008000f00 */
.L_x_159:
[----:B-1----:R1:W2:Y:S02]  /*9540*/  SYNCS.PHASECHK.TRANS64.TRYWAIT P0, [R0+URZ], R3 ;  /* 0x00000003000075a7 */ /* 0x0022a400080011ff */
[----:B--2---:R-:W-:Y:S05]  /*9550*/  @!P0 NANOSLEEP.SYNCS 0x989680 ;  /* 0x009896800000895d */ /* 0x004fea0003900000 */
[----:B------:R-:W2:Y:S02]  /*9560*/  @!P0 SYNCS.PHASECHK.TRANS64 P0, [R0+URZ], R3 ;  /* 0x00000003000085a7 */ /* 0x000ea400080010ff */
[----:B--2---:R-:W-:Y:S05]  /*9570*/  @!P0 BRA `(.L_x_159) ;  /* 0xfffffffc00f08947 */ /* 0x004fea000383ffff */
[----:B------:R-:W-:Y:S05]  /*9580*/  BRA `(.L_x_160) ;  /* 0xffffff9400f47947 */ /* 0x000fea000383ffff */
.L_x_52:
[----:B----4-:R-:W-:-:S07]  /*9590*/  MOV R0, UR5 ;  /* 0x0000000500007c02 */ /* 0x010fce0008000f00 */
.L_x_161:
[----:B-1----:R1:W2:Y:S02]  /*95a0*/  SYNCS.PHASECHK.TRANS64.TRYWAIT P0, [R0+URZ], R3 ;  /* 0x00000003000075a7 */ /* 0x0022a400080011ff */
[----:B--2---:R-:W-:Y:S05]  /*95b0*/  @!P0 NANOSLEEP.SYNCS 0x989680 ;  /* 0x009896800000895d */ /* 0x004fea0003900000 */
[----:B------:R-:W2:Y:S02]  /*95c0*/  @!P0 SYNCS.PHASECHK.TRANS64 P0, [R0+URZ], R3 ;  /* 0x00000003000085a7 */ /* 0x000ea400080010ff */
[----:B--2---:R-:W-:Y:S05]  /*95d0*/  @!P0 BRA `(.L_x_161) ;  /* 0xfffffffc00f08947 */ /* 0x004fea000383ffff */
[----:B------:R-:W-:Y:S05]  /*95e0*/  BRA `(.L_x_162) ;  /* 0xffffff9800007947 */ /* 0x000fea000383ffff */
.L_x_53:
[----:B----4-:R-:W-:-:S07]  /*95f0*/  MOV R0, UR5 ;  /* 0x0000000500007c02 */ /* 0x010fce0008000f00 */
.L_x_163:
[----:B-1----:R1:W2:Y:S02]  /*9600*/  SYNCS.PHASECHK.TRANS64.TRYWAIT P0, [R0+URZ], R3 ;  /* 0x00000003000075a7 */ /* 0x0022a400080011ff */
[----:B--2---:R-:W-:Y:S05]  /*9610*/  @!P0 NANOSLEEP.SYNCS 0x989680 ;  /* 0x009896800000895d */ /* 0x004fea0003900000 */
[----:B------:R-:W2:Y:S02]  /*9620*/  @!P0 SYNCS.PHASECHK.TRANS64 P0, [R0+URZ], R3 ;  /* 0x00000003000085a7 */ /* 0x000ea400080010ff */
[----:B--2---:R-:W-:Y:S05]  /*9630*/  @!P0 BRA `(.L_x_163) ;  /* 0xfffffffc00f08947 */ /* 0x004fea000383ffff */
[----:B------:R-:W-:Y:S05]  /*9640*/  BRA `(.L_x_164) ;  /* 0xffffff98000c7947 */ /* 0x000fea000383ffff */
.L_x_54:
[----:B----4-:R-:W-:-:S07]  /*9650*/  MOV R0, UR5 ;  /* 0x0000000500007c02 */ /* 0x010fce0008000f00 */
.L_x_165:
[----:B-1----:R1:W2:Y:S02]  /*9660*/  SYNCS.PHASECHK.TRANS64.TRYWAIT P0, [R0+URZ], R3 ;  /* 0x00000003000075a7 */ /* 0x0022a400080011ff */
[----:B--2---:R-:W-:Y:S05]  /*9670*/  @!P0 NANOSLEEP.SYNCS 0x989680 ;  /* 0x009896800000895d */ /* 0x004fea0003900000 */
[----:B------:R-:W2:Y:S02]  /*9680*/  @!P0 SYNCS.PHASECHK.TRANS64 P0, [R0+URZ], R3 ;  /* 0x00000003000085a7 */ /* 0x000ea400080010ff */
[----:B--2---:R-:W-:Y:S05]  /*9690*/  @!P0 BRA `(.L_x_165) ;  /* 0xfffffffc00f08947 */ /* 0x004fea000383ffff */
[----:B------:R-:W-:Y:S05]  /*96a0*/  BRA `(.L_x_166) ;  /* 0xffffff9800187947 */ /* 0x000fea000383ffff */
.L_x_55:
[----:B----4-:R-:W-:-:S07]  /*96b0*/  MOV R0, UR5 ;  /* 0x0000000500007c02 */ /* 0x010fce0008000f00 */
.L_x_167:
[----:B-1----:R1:W2:Y:S02]  /*96c0*/  SYNCS.PHASECHK.TRANS64.TRYWAIT P0, [R0+URZ], R3 ;  /* 0x00000003000075a7 */ /* 0x0022a400080011ff */
[----:B--2---:R-:W-:Y:S05]  /*96d0*/  @!P0 NANOSLEEP.SYNCS 0x989680 ;  /* 0x009896800000895d */ /* 0x004fea0003900000 */
[----:B------:R-:W2:Y:S02]  /*96e0*/  @!P0 SYNCS.PHASECHK.TRANS64 P0, [R0+URZ], R3 ;  /* 0x00000003000085a7 */ /* 0x000ea400080010ff */
[----:B--2---:R-:W-:Y:S05]  /*96f0*/  @!P0 BRA `(.L_x_167) ;  /* 0xfffffffc00f08947 */ /* 0x004fea000383ffff */
[----:B------:R-:W-:Y:S05]  /*9700*/  BRA `(.L_x_168) ;  /* 0xffffff9800247947 */ /* 0x000fea000383ffff */
.L_x_56:
[----:B----4-:R-:W-:-:S07]  /*9710*/  MOV R0, UR5 ;  /* 0x0000000500007c02 */ /* 0x010fce0008000f00 */
.L_x_169:
[----:B-1----:R1:W2:Y:S02]  /*9720*/  SYNCS.PHASECHK.TRANS64.TRYWAIT P0, [R0+URZ], R3 ;  /* 0x00000003000075a7 */ /* 0x0022a400080011ff */
[----:B--2---:R-:W-:Y:S05]  /*9730*/  @!P0 NANOSLEEP.SYNCS 0x989680 ;  /* 0x009896800000895d */ /* 0x004fea0003900000 */
[----:B------:R-:W2:Y:S02]  /*9740*/  @!P0 SYNCS.PHASECHK.TRANS64 P0, [R0+URZ], R3 ;  /* 0x00000003000085a7 */ /* 0x000ea400080010ff */
[----:B--2---:R-:W-:Y:S05]  /*9750*/  @!P0 BRA `(.L_x_169) ;  /* 0xfffffffc00f08947 */ /* 0x004fea000383ffff */
[----:B------:R-:W-:Y:S05]  /*9760*/  BRA `(.L_x_170) ;  /* 0xffffff9800307947 */ /* 0x000fea000383ffff */
.L_x_57:
[----:B----4-:R-:W-:-:S07]  /*9770*/  MOV R0, UR5 ;  /* 0x0000000500007c02 */ /* 0x010fce0008000f00 */
.L_x_171:
[----:B-1----:R1:W2:Y:S02]  /*9780*/  SYNCS.PHASECHK.TRANS64.TRYWAIT P0, [R0+URZ], R3 ;  /* 0x00000003000075a7 */ /* 0x0022a400080011ff */
[----:B--2---:R-:W-:Y:S05]  /*9790*/  @!P0 NANOSLEEP.SYNCS 0x989680 ;  /* 0x009896800000895d */ /* 0x004fea0003900000 */
[----:B------:R-:W2:Y:S02]  /*97a0*/  @!P0 SYNCS.PHASECHK.TRANS64 P0, [R0+URZ], R3 ;  /* 0x00000003000085a7 */ /* 0x000ea400080010ff */
[----:B--2---:R-:W-:Y:S05]  /*97b0*/  @!P0 BRA `(.L_x_171) ;  /* 0xfffffffc00f08947 */ /* 0x004fea000383ffff */
[----:B------:R-:W-:Y:S05]  /*97c0*/  BRA `(.L_x_172) ;  /* 0xffffff98003c7947 */ /* 0x000fea000383ffff */
.L_x_58:
[----:B----4-:R-:W-:-:S07]  /*97d0*/  MOV R0, UR5 ;  /* 0x0000000500007c02 */ /* 0x010fce0008000f00 */
.L_x_173:
[----:B-1----:R1:W2:Y:S02]  /*97e0*/  SYNCS.PHASECHK.TRANS64.TRYWAIT P0, [R0+URZ], R3 ;  /* 0x00000003000075a7 */ /* 0x0022a400080011ff */
[----:B--2---:R-:W-:Y:S05]  /*97f0*/  @!P0 NANOSLEEP.SYNCS 0x989680 ;  /* 0x009896800000895d */ /* 0x004fea0003900000 */
[----:B------:R-:W2:Y:S02]  /*9800*/  @!P0 SYNCS.PHASECHK.TRANS64 P0, [R0+URZ], R3 ;  /* 0x00000003000085a7 */ /* 0x000ea400080010ff */
[----:B--2---:R-:W-:Y:S05]  /*9810*/  @!P0 BRA `(.L_x_173) ;  /* 0xfffffffc00f08947 */ /* 0x004fea000383ffff */
[----:B------:R-:W-:Y:S05]  /*9820*/  BRA `(.L_x_174) ;  /* 0xffffff9800487947 */ /* 0x000fea000383ffff */
.L_x_59:
[----:B----4-:R-:W-:-:S07]  /*9830*/  MOV R0, UR5 ;  /* 0x0000000500007c02 */ /* 0x010fce0008000f00 */
.L_x_175:
[----:B-1----:R1:W2:Y:S02]  /*9840*/  SYNCS.PHASECHK.TRANS64.TRYWAIT P0, [R0+URZ], R3 ;  /* 0x00000003000075a7 */ /* 0x0022a400080011ff */
[----:B--2---:R-:W-:Y:S05]  /*9850*/  @!P0 NANOSLEEP.SYNCS 0x989680 ;  /* 0x009896800000895d */ /* 0x004fea0003900000 */
[----:B------:R-:W2:Y:S02]  /*9860*/  @!P0 SYNCS.PHASECHK.TRANS64 P0, [R0+URZ], R3 ;  /* 0x00000003000085a7 */ /* 0x000ea400080010ff */
[----:B--2---:R-:W-:Y:S05]  /*9870*/  @!P0 BRA `(.L_x_175) ;  /* 0xfffffffc00f08947 */ /* 0x004fea000383ffff */
[----:B------:R-:W-:Y:S05]  /*9880*/  BRA `(.L_x_176) ;  /* 0xffffff9800547947 */ /* 0x000fea000383ffff */
.L_x_62:
[----:B-1----:R1:W2:Y:S02]  /*9890*/  SYNCS.PHASECHK.TRANS64.TRYWAIT P0, [R0+URZ+0x210], R5 ;  /* 0x00021005000075a7 */ /* 0x0022a400080011ff */
[----:B--2---:R-:W-:Y:S05]  /*98a0*/  @!P0 NANOSLEEP.SYNCS 0x989680 ;  /* 0x009896800000895d */ /* 0x004fea0003900000 */
[----:B------:R-:W2:Y:S02]  /*98b0*/  @!P0 SYNCS.PHASECHK.TRANS64 P0, [R0+URZ+0x210], R5 ;  /* 0x00021005000085a7 */ /* 0x000ea400080010ff */
[----:B--2---:R-:W-:Y:S05]  /*98c0*/  @!P0 BRA `(.L_x_62) ;  /* 0xfffffffc00f08947 */ /* 0x004fea000383ffff */
[----:B------:R-:W-:Y:S05]  /*98d0*/  BRA `(.L_x_177) ;  /* 0xffffff9800b07947 */ /* 0x000fea000383ffff */
.L_x_63:
[----:B------:R-:W-:-:S07]  /*98e0*/  MOV R0, UR5 ;  /* 0x0000000500007c02 */ /* 0x000fce0008000f00 */
.L_x_178:
[----:B-1----:R1:W2:Y:S02]  /*98f0*/  SYNCS.PHASECHK.TRANS64.TRYWAIT P0, [R0+URZ+0x1c0], R5 ;  /* 0x0001c005000075a7 */ /* 0x0022a400080011ff */
[----:B--2---:R-:W-:Y:S05]  /*9900*/  @!P0 NANOSLEEP.SYNCS 0x989680 ;  /* 0x009896800000895d */ /* 0x004fea0003900000 */
[----:B------:R-:W2:Y:S02]  /*9910*/  @!P0 SYNCS.PHASECHK.TRANS64 P0, [R0+URZ+0x1c0], R5 ;  /* 0x0001c005000085a7 */ /* 0x000ea400080010ff */
[----:B--2---:R-:W-:Y:S05]  /*9920*/  @!P0 BRA `(.L_x_178) ;  /* 0xfffffffc00f08947 */ /* 0x004fea000383ffff */
[----:B------:R-:W-:Y:S05]  /*9930*/  BRA `(.L_x_179) ;  /* 0xffffff9800c07947 */ /* 0x000fea000383ffff */
.L_x_64:
[----:B-1----:R1:W2:Y:S02]  /*9940*/  SYNCS.PHASECHK.TRANS64.TRYWAIT P1, [R0+URZ+0x1b0], R5 ;  /* 0x0001b005000075a7 */ /* 0x0022a400080211ff */
[----:B--2---:R-:W-:Y:S05]  /*9950*/  @!P1 NANOSLEEP.SYNCS 0x989680 ;  /* 0x009896800000995d */ /* 0x004fea0003900000 */
[----:B------:R-:W2:Y:S02]  /*9960*/  @!P1 SYNCS.PHASECHK.TRANS64 P1, [R0+URZ+0x1b0], R5 ;  /* 0x0001b005000095a7 */ /* 0x000ea400080210ff */
[----:B--2---:R-:W-:Y:S05]  /*9970*/  @!P1 BRA `(.L_x_64) ;  /* 0xfffffffc00f09947 */ /* 0x004fea000383ffff */
[----:B------:R-:W-:Y:S05]  /*9980*/  BRA `(.L_x_180) ;  /* 0xffffff9800f07947 */ /* 0x000fea000383ffff */
.L_x_67:
[----:B------:R-:W-:-:S07]  /*9990*/  MOV R0, UR5 ;  /* 0x0000000500007c02 */ /* 0x000fce0008000f00 */
.L_x_181:
[----:B-1----:R1:W2:Y:S02]  /*99a0*/  SYNCS.PHASECHK.TRANS64.TRYWAIT P0, [R0+URZ+0x1c0], R3 ;  /* 0x0001c003000075a7 */ /* 0x0022a400080011ff */
[----:B--2---:R-:W-:Y:S05]  /*99b0*/  @!P0 NANOSLEEP.SYNCS 0x989680 ;  /* 0x009896800000895d */ /* 0x004fea0003900000 */
[----:B------:R-:W2:Y:S02]  /*99c0*/  @!P0 SYNCS.PHASECHK.TRANS64 P0, [R0+URZ+0x1c0], R3 ;  /* 0x0001c003000085a7 */ /* 0x000ea400080010ff */
[----:B--2---:R-:W-:Y:S05]  /*99d0*/  @!P0 BRA `(.L_x_181) ;  /* 0xfffffffc00f08947 */ /* 0x004fea000383ffff */
[----:B------:R-:W-:Y:S05]  /*99e0*/  BRA `(.L_x_66) ;  /* 0xffffff9c00447947 */ /* 0x000fea000383ffff */
.L_x_74:
[----:B-1----:R1:W2:Y:S02]  /*99f0*/  SYNCS.PHASECHK.TRANS64.TRYWAIT P1, [R0+URZ+0x1b0], R5 ;  /* 0x0001b005000075a7 */ /* 0x0022a400080211ff */
[----:B--2---:R-:W-:Y:S05]  /*9a00*/  @!P1 NANOSLEEP.SYNCS 0x989680 ;  /* 0x009896800000995d */ /* 0x004fea0003900000 */
[----:B------:R-:W2:Y:S02]  /*9a10*/  @!P1 SYNCS.PHASECHK.TRANS64 P1, [R0+URZ+0x1b0], R5 ;  /* 0x0001b005000095a7 */ /* 0x000ea400080210ff */
[----:B--2---:R-:W-:Y:S05]  /*9a20*/  @!P1 BRA `(.L_x_74) ;  /* 0xfffffffc00f09947 */ /* 0x004fea000383ffff */
[----:B------:R-:W-:Y:S05]  /*9a30*/  BRA `(.L_x_182) ;  /* 0xffffffa000987947 */ /* 0x000fea000383ffff */
.L_x_75:
[----:B------:R-:W-:-:S07]  /*9a40*/  MOV R3, UR9 ;  /* 0x0000000900037c02 */ /* 0x000fce0008000f00 */
.L_x_183:
[----:B-1----:R1:W2:Y:S02]  /*9a50*/  SYNCS.PHASECHK.TRANS64.TRYWAIT P0, [R3+URZ+0x1f0], R0 ;  /* 0x0001f000030075a7 */ /* 0x0022a400080011ff */
[----:B--2---:R-:W-:Y:S05]  /*9a60*/  @!P0 NANOSLEEP.SYNCS 0x989680 ;  /* 0x009896800000895d */ /* 0x004fea0003900000 */
[----:B------:R-:W2:Y:S02]  /*9a70*/  @!P0 SYNCS.PHASECHK.TRANS64 P0, [R3+URZ+0x1f0], R0 ;  /* 0x0001f000030085a7 */ /* 0x000ea400080010ff */
[----:B--2---:R-:W-:Y:S05]  /*9a80*/  @!P0 BRA `(.L_x_183) ;  /* 0xfffffffc00f08947 */ /* 0x004fea000383ffff */
[----:B------:R-:W-:Y:S05]  /*9a90*/  BRA `(.L_x_184) ;  /* 0xffffffa000cc7947 */ /* 0x000fea000383ffff */
.L_x_78:
[----:B------:R-:W-:Y:S07]  /*9aa0*/  MOV R0, UR7 ;  /* 0x0000000700007c02 */ /* 0x000fee0008000f00 */
.L_x_185:
[----:B-1----:R1:W2:Y:S02]  /*9ab0*/  SYNCS.PHASECHK.TRANS64.TRYWAIT P0, [R0+URZ], R3 ;  /* 0x00000003000075a7 */ /* 0x0022a400080011ff */
[----:B--2---:R-:W-:Y:S05]  /*9ac0*/  @!P0 NANOSLEEP.SYNCS 0x989680 ;  /* 0x009896800000895d */ /* 0x004fea0003900000 */
[----:B------:R-:W2:Y:S02]  /*9ad0*/  @!P0 SYNCS.PHASECHK.TRANS64 P0, [R0+URZ], R3 ;  /* 0x00000003000085a7 */ /* 0x000ea400080010ff */
[----:B--2---:R-:W-:Y:S05]  /*9ae0*/  @!P0 BRA `(.L_x_185) ;  /* 0xfffffffc00f08947 */ /* 0x004fea000383ffff */
[----:B------:R-:W-:Y:S05]  /*9af0*/  BRA `(.L_x_77) ;  /* 0xffffffa000ec7947 */ /* 0x000fea000383ffff */
.L_x_81:
[----:B------:R-:W-:-:S07]  /*9b00*/  MOV R0, UR5 ;  /* 0x0000000500007c02 */ /* 0x000fce0008000f00 */
.L_x_186:
[----:B--2---:R2:W3:Y:S02]  /*9b10*/  SYNCS.PHASECHK.TRANS64.TRYWAIT P0, [R0+URZ], R3 ;  /* 0x00000003000075a7 */ /* 0x0044e400080011ff */
[----:B---3--:R-:W-:Y:S05]  /*9b20*/  @!P0 NANOSLEEP.SYNCS 0x989680 ;  /* 0x009896800000895d */ /* 0x008fea0003900000 */
[----:B------:R-:W3:Y:S02]  /*9b30*/  @!P0 SYNCS.PHASECHK.TRANS64 P0, [R0+URZ], R3 ;  /* 0x00000003000085a7 */ /* 0x000ee400080010ff */
[----:B---3--:R-:W-:Y:S05]  /*9b40*/  @!P0 BRA `(.L_x_186) ;  /* 0xfffffffc00f08947 */ /* 0x008fea000383ffff */
[----:B------:R-:W-:Y:S05]  /*9b50*/  BRA `(.L_x_187) ;  /* 0xffffffa400907947 */ /* 0x000fea000383ffff */
.L_x_82:
[----:B------:R-:W-:-:S07]  /*9b60*/  MOV R0, UR5 ;  /* 0x0000000500007c02 */ /* 0x000fce0008000f00 */
.L_x_188:
[----:B--2---:R2:W3:Y:S02]  /*9b70*/  SYNCS.PHASECHK.TRANS64.TRYWAIT P0, [R0+URZ], R3 ;  /* 0x00000003000075a7 */ /* 0x0044e400080011ff */
[----:B---3--:R-:W-:Y:S05]  /*9b80*/  @!P0 NANOSLEEP.SYNCS 0x989680 ;  /* 0x009896800000895d */ /* 0x008fea0003900000 */
[----:B------:R-:W3:Y:S02]  /*9b90*/  @!P0 SYNCS.PHASECHK.TRANS64 P0, [R0+URZ], R3 ;  /* 0x00000003000085a7 */ /* 0x000ee400080010ff */
[----:B---3--:R-:W-:Y:S05]  /*9ba0*/  @!P0 BRA `(.L_x_188) ;  /* 0xfffffffc00f08947 */ /* 0x008fea000383ffff */
[----:B------:R-:W-:Y:S05]  /*9bb0*/  BRA `(.L_x_189) ;  /* 0xffffffa4009c7947 */ /* 0x000fea000383ffff */
.L_x_83:
[----:B------:R-:W-:-:S07]  /*9bc0*/  MOV R0, UR5 ;  /* 0x0000000500007c02 */ /* 0x000fce0008000f00 */
.L_x_190:
[----:B--2---:R2:W3:Y:S02]  /*9bd0*/  SYNCS.PHASECHK.TRANS64.TRYWAIT P0, [R0+URZ], R3 ;  /* 0x00000003000075a7 */ /* 0x0044e400080011ff */
[----:B---3--:R-:W-:Y:S05]  /*9be0*/  @!P0 NANOSLEEP.SYNCS 0x989680 ;  /* 0x009896800000895d */ /* 0x008fea0003900000 */
[----:B------:R-:W3:Y:S02]  /*9bf0*/  @!P0 SYNCS.PHASECHK.TRANS64 P0, [R0+URZ], R3 ;  /* 0x00000003000085a7 */ /* 0x000ee400080010ff */
[----:B---3--:R-:W-:Y:S05]  /*9c00*/  @!P0 BRA `(.L_x_190) ;  /* 0xfffffffc00f08947 */ /* 0x008fea000383ffff */
[----:B------:R-:W-:Y:S05]  /*9c10*/  BRA `(.L_x_191) ;  /* 0xffffffa400a87947 */ /* 0x000fea000383ffff */
.L_x_84:
[----:B------:R-:W-:-:S07]  /*9c20*/  MOV R0, UR7 ;  /* 0x0000000700007c02 */ /* 0x000fce0008000f00 */
.L_x_192:
[----:B--2---:R2:W3:Y:S02]  /*9c30*/  SYNCS.PHASECHK.TRANS64.TRYWAIT P0, [R0+URZ], R3 ;  /* 0x00000003000075a7 */ /* 0x0044e400080011ff */
[----:B---3--:R-:W-:Y:S05]  /*9c40*/  @!P0 NANOSLEEP.SYNCS 0x989680 ;  /* 0x009896800000895d */ /* 0x008fea0003900000 */
[----:B------:R-:W3:Y:S02]  /*9c50*/  @!P0 SYNCS.PHASECHK.TRANS64 P0, [R0+URZ], R3 ;  /* 0x00000003000085a7 */ /* 0x000ee400080010ff */
[----:B---3--:R-:W-:Y:S05]  /*9c60*/  @!P0 BRA `(.L_x_192) ;  /* 0xfffffffc00f08947 */ /* 0x008fea000383ffff */
[----:B------:R-:W-:Y:S05]  /*9c70*/  BRA `(.L_x_193) ;  /* 0xffffffa400b47947 */ /* 0x000fea000383ffff */
.L_x_89:
[----:B--2---:R2:W3:Y:S02]  /*9c80*/  SYNCS.PHASECHK.TRANS64.TRYWAIT P0, [R0+URZ+0x1b0], R3 ;  /* 0x0001b003000075a7 */ /* 0x0044e400080011ff */
[----:B---3--:R-:W-:Y:S05]  /*9c90*/  @!P0 NANOSLEEP.SYNCS 0x989680 ;  /* 0x009896800000895d */ /* 0x008fea0003900000 */
[----:B------:R-:W3:Y:S02]  /*9ca0*/  @!P0 SYNCS.PHASECHK.TRANS64 P0, [R0+URZ+0x1b0], R3 ;  /* 0x0001b003000085a7 */ /* 0x000ee400080010ff */
[----:B---3--:R-:W-:Y:S05]  /*9cb0*/  @!P0 BRA `(.L_x_89) ;  /* 0xfffffffc00f08947 */ /* 0x008fea000383ffff */
[----:B------:R-:W-:Y:S05]  /*9cc0*/  BRA `(.L_x_194) ;  /* 0xffffffa800b87947 */ /* 0x000fea000383ffff */
.L_x_92:
[----:B------:R-:W-:Y:S07]  /*9cd0*/  MOV R0, UR7 ;  /* 0x0000000700007c02 */ /* 0x000fee0008000f00 */
.L_x_195:
[----:B--2---:R2:W3:Y:S02]  /*9ce0*/  SYNCS.PHASECHK.TRANS64.TRYWAIT P0, [R0+URZ+0x1a8], R3 ;  /* 0x0001a803000075a7 */ /* 0x0044e400080011ff */
[----:B---3--:R-:W-:Y:S05]  /*9cf0*/  @!P0 NANOSLEEP.SYNCS 0x989680 ;  /* 0x009896800000895d */ /* 0x008fea0003900000 */
[----:B------:R-:W3:Y:S02]  /*9d00*/  @!P0 SYNCS.PHASECHK.TRANS64 P0, [R0+URZ+0x1a8], R3 ;  /* 0x0001a803000085a7 */ /* 0x000ee400080010ff */
[----:B---3--:R-:W-:Y:S05]  /*9d10*/  @!P0 BRA `(.L_x_195) ;  /* 0xfffffffc00f08947 */ /* 0x008fea000383ffff */
[----:B------:R-:W-:Y:S05]  /*9d20*/  BRA `(.L_x_91) ;  /* 0xffffffac00987947 */ /* 0x000fea000383ffff */
.L_x_95:
[----:B--2---:R-:W-:Y:S07]  /*9d30*/  MOV R3, UR7 ;  /* 0x0000000700037c02 */ /* 0x004fee0008000f00 */
.L_x_196:
[----:B-1----:R1:W2:Y:S02]  /*9d40*/  SYNCS.PHASECHK.TRANS64.TRYWAIT P0, [R3+URZ+0x190], R12 ;  /* 0x0001900c030075a7 */ /* 0x0022a400080011ff */
[----:B--2---:R-:W-:Y:S05]  /*9d50*/  @!P0 NANOSLEEP.SYNCS 0x989680 ;  /* 0x009896800000895d */ /* 0x004fea0003900000 */
[----:B------:R-:W2:Y:S02]  /*9d60*/  @!P0 SYNCS.PHASECHK.TRANS64 P0, [R3+URZ+0x190], R12 ;  /* 0x0001900c030085a7 */ /* 0x000ea400080010ff */
[----:B--2---:R-:W-:Y:S05]  /*9d70*/  @!P0 BRA `(.L_x_196) ;  /* 0xfffffffc00f08947 */ /* 0x004fea000383ffff */
[----:B------:R-:W-:Y:S05]  /*9d80*/  BRA `(.L_x_197) ;  /* 0xffffffb000107947 */ /* 0x000fea000383ffff */
.L_x_96:
[----:B------:R-:W-:Y:S07]  /*9d90*/  MOV R3, UR7 ;  /* 0x0000000700037c02 */ /* 0x000fee0008000f00 */
.L_x_198:
[----:B-1----:R1:W2:Y:S02]  /*9da0*/  SYNCS.PHASECHK.TRANS64.TRYWAIT P0, [R3+URZ+0x198], R12 ;  /* 0x0001980c030075a7 */ /* 0x0022a400080011ff */
[----:B--2---:R-:W-:Y:S05]  /*9db0*/  @!P0 NANOSLEEP.SYNCS 0x989680 ;  /* 0x009896800000895d */ /* 0x004fea0003900000 */
[----:B------:R-:W2:Y:S02]  /*9dc0*/  @!P0 SYNCS.PHASECHK.TRANS64 P0, [R3+URZ+0x198], R12 ;  /* 0x0001980c030085a7 */ /* 0x000ea400080010ff */
[----:B--2---:R-:W-:Y:S05]  /*9dd0*/  @!P0 BRA `(.L_x_198) ;  /* 0xfffffffc00f08947 */ /* 0x004fea000383ffff */
[----:B------:R-:W-:Y:S05]  /*9de0*/  BRA `(.L_x_199) ;  /* 0xffffffb000907947 */ /* 0x000fea000383ffff */
.L_x_98:
[----:B------:R-:W-:-:S07]  /*9df0*/  MOV R0, UR7 ;  /* 0x0000000700007c02 */ /* 0x000fce0008000f00 */
.L_x_200:
[----:B-1----:R1:W3:Y:S02]  /*9e00*/  SYNCS.PHASECHK.TRANS64.TRYWAIT P0, [R0+URZ+0x190], R3 ;  /* 0x00019003000075a7 */ /* 0x0022e400080011ff */
[----:B---3--:R-:W-:Y:S05]  /*9e10*/  @!P0 NANOSLEEP.SYNCS 0x989680 ;  /* 0x009896800000895d */ /* 0x008fea0003900000 */
[----:B------:R-:W3:Y:S02]  /*9e20*/  @!P0 SYNCS.PHASECHK.TRANS64 P0, [R0+URZ+0x190], R3 ;  /* 0x00019003000085a7 */ /* 0x000ee400080010ff */
[----:B---3--:R-:W-:Y:S05]  /*9e30*/  @!P0 BRA `(.L_x_200) ;  /* 0xfffffffc00f08947 */ /* 0x008fea000383ffff */
[----:B------:R-:W-:Y:S05]  /*9e40*/  BRA `(.L_x_201) ;  /* 0xffffffb400007947 */ /* 0x000fea000383ffff */
.L_x_100:
[----:B--2---:R2:W4:Y:S02]  /*9e50*/  SYNCS.PHASECHK.TRANS64.TRYWAIT P0, [R0+URZ+0x1b0], R3 ;  /* 0x0001b003000075a7 */ /* 0x00452400080011ff */
[----:B----4-:R-:W-:Y:S05]  /*9e60*/  @!P0 NANOSLEEP.SYNCS 0x989680 ;  /* 0x009896800000895d */ /* 0x010fea0003900000 */
[----:B------:R-:W4:Y:S02]  /*9e70*/  @!P0 SYNCS.PHASECHK.TRANS64 P0, [R0+URZ+0x1b0], R3 ;  /* 0x0001b003000085a7 */ /* 0x000f2400080010ff */
[----:B----4-:R-:W-:Y:S05]  /*9e80*/  @!P0 BRA `(.L_x_100) ;  /* 0xfffffffc00f08947 */ /* 0x010fea000383ffff */
[----:B------:R-:W-:Y:S05]  /*9e90*/  BRA `(.L_x_202) ;  /* 0xffffffb400c87947 */ /* 0x000fea000383ffff */
.L_x_111:
[----:B-1----:R1:W3:Y:S02]  /*9ea0*/  SYNCS.PHASECHK.TRANS64.TRYWAIT P1, [R3+URZ+0x180], R0 ;  /* 0x00018000030075a7 */ /* 0x0022e400080211ff */
[----:B---3--:R-:W-:Y:S05]  /*9eb0*/  @!P1 NANOSLEEP.SYNCS 0x989680 ;  /* 0x009896800000995d */ /* 0x008fea0003900000 */
[----:B------:R-:W3:Y:S02]  /*9ec0*/  @!P1 SYNCS.PHASECHK.TRANS64 P1, [R3+URZ+0x180], R0 ;  /* 0x00018000030095a7 */ /* 0x000ee400080210ff */
[----:B---3--:R-:W-:Y:S05]  /*9ed0*/  @!P1 BRA `(.L_x_111) ;  /* 0xfffffffc00f09947 */ /* 0x008fea000383ffff */
[----:B------:R-:W-:Y:S05]  /*9ee0*/  BRA `(.L_x_110) ;  /* 0xffffffc000ec7947 */ /* 0x000fea000383ffff */
.L_x_113:
[----:B-1----:R1:W4:Y:S02]  /*9ef0*/  SYNCS.PHASECHK.TRANS64.TRYWAIT P0, [R207+URZ+0x1d0], R2 ;  /* 0x0001d002cf0075a7 */ /* 0x00232400080011ff */
[----:B----4-:R-:W-:Y:S05]  /*9f00*/  @!P0 NANOSLEEP.SYNCS 0x989680 ;  /* 0x009896800000895d */ /* 0x010fea0003900000 */
[----:B------:R-:W4:Y:S02]  /*9f10*/  @!P0 SYNCS.PHASECHK.TRANS64 P0, [R207+URZ+0x1d0], R2 ;  /* 0x0001d002cf0085a7 */ /* 0x000f2400080010ff */
[----:B----4-:R-:W-:Y:S05]  /*9f20*/  @!P0 BRA `(.L_x_113) ;  /* 0xfffffffc00f08947 */ /* 0x010fea000383ffff */
[----:B------:R-:W-:Y:S05]  /*9f30*/  BRA `(.L_x_112) ;  /* 0xffffffc400487947 */ /* 0x000fea000383ffff */
.L_x_122:
[----:B--2---:R2:W3:Y:S02]  /*9f40*/  SYNCS.PHASECHK.TRANS64.TRYWAIT P0, [R210+URZ+0x180], R3 ;  /* 0x00018003d20075a7 */ /* 0x0044e400080011ff */
[----:B---3--:R-:W-:Y:S05]  /*9f50*/  @!P0 NANOSLEEP.SYNCS 0x989680 ;  /* 0x009896800000895d */ /* 0x008fea0003900000 */
[----:B------:R-:W3:Y:S02]  /*9f60*/  @!P0 SYNCS.PHASECHK.TRANS64 P0, [R210+URZ+0x180], R3 ;  /* 0x00018003d20085a7 */ /* 0x000ee400080010ff */
[----:B---3--:R-:W-:Y:S05]  /*9f70*/  @!P0 BRA `(.L_x_122) ;  /* 0xfffffffc00f08947 */ /* 0x008fea000383ffff */
[----:B------:R-:W-:Y:S05]  /*9f80*/  BRA `(.L_x_121) ;  /* 0xffffffd800547947 */ /* 0x000fea000383ffff */
        .weak           $__internal_0_$__cuda_sm10x_tcgen05_guardrail_trap_col_being_dealloced_not_returned_by_alloc
        .type           $__internal_0_$__cuda_sm10x_tcgen05_guardrail_trap_col_being_dealloced_not_returned_by_alloc,@function
        .size           $__internal_0_$__cuda_sm10x_tcgen05_guardrail_trap_col_being_dealloced_not_returned_by_alloc,($__internal_1_$__cuda_sm10x_tcgen05_guardrail_trap_phase_invalid_during_alloc - $__internal_0_$__cuda_sm10x_tcgen05_guardrail_trap_col_being_dealloced_not_returned_by_alloc)
$__internal_0_$__cuda_sm10x_tcgen05_guardrail_trap_col_being_dealloced_not_returned_by_alloc:
[----:B------:R-:W-:Y:S05]  /*9f90*/  BPT.TRAP 0x1 ;  /* 0x000000040000795c */ /* 0x000fea0000300000 */
[----:B------:R-:W-:-:S04]  /*9fa0*/  HFMA2 R3, -RZ, RZ, 0, 0 ;  /* 0x00000000ff037431 */ /* 0x000fc800000001ff */
[----:B------:R-:W-:Y:S05]  /*9fb0*/  RET.REL.NODEC R2 `(_ZN7cutlass13device_kernelINS_4gemm6kernel13GemmUniversalIN4cute5tupleIJiiiiEEENS1_10collective13CollectiveMmaINS1_35MainloopSm100TmaUmmaWarpSpecializedILi24ELi2ELi4ENS5_IJNS4_1CILi1EEESB_SB_EEEEENS5_IJNSA_ILi128EEESE_NSA_ILi32EEEEEENS_12float_e5m2_tENS5_IJlSB_lEEESH_NS5_IJSB_llEEENS4_8TiledMMAINS4_8MMA_AtomIJNS4_10MMA_TraitsINS4_19SM100_MMA_F8F6F4_SSEJSH_SH_fSE_SE_NS4_17integral_constantINS4_4UMMA5MajorELSQ_0EEENSO_ISQ_LSQ_1EEENSO_INSP_7ScaleInELST_0EEESU_EEEEEENS4_6LayoutISC_NS5_IJNSA_ILi0EEESY_SY_EEEEENS5_IJNS4_10UnderscoreES11_S11_EEEEENS4_13SM90_TMA_LOADENS4_14ComposedLayoutINS4_7SwizzleILi1ELi4ELi3EEENS4_18smem_ptr_flag_bitsILi8EEENSX_INS5_IJNSA_ILi8EEESF_EEENS5_IJSF_SB_EEEEEEEvNS4_8identityES14_NS15_INS16_ILi3ELi4ELi3EEES19_NSX_INS5_IJSE_S1A_EEENS5_IJSB_SE_EEEEEEEvS1F_EENS_8epilogue10collective18CollectiveEpilogueINS1M_23Sm100TmaWarpSpecializedILi2ELi2ELi64ELb0ELb0EEEJSG_NS5_IJNSX_ISE_SB_EENSX_INSA_ILi64EEESB_EEEEESH_SI_SH_SI_NS1M_6fusion15FusionCallbacksIS1Q_NS1V_17LinearCombinationISH_fSH_fLNS_15FloatRoundStyleE2EEESG_S1U_JEEENS4_5SM1004TMEM4LOAD26SM100_TMEM_LOAD_32dp32b64xES14_NS15_INS16_ILi2ELi4ELi3EEES19_NSX_INS5_IJS1A_S1S_EEENS5_IJS1S_SB_EEEEEEENS4_39AutoVectorizingCopyWithAssumedAlignmentILi128EEENS4_14SM90_TMA_STOREES29_S2B_S2B_EEEvvEEEEvNT_6ParamsE) ;  /* 0xffffff6002107950 */ /* 0x000fea0003c3ffff */
        .weak           $__internal_1_$__cuda_sm10x_tcgen05_guardrail_trap_phase_invalid_during_alloc
        .type           $__internal_1_$__cuda_sm10x_tcgen05_guardrail_trap_phase_invalid_during_alloc,@function
        .size           $__internal_1_$__cuda_sm10x_tcgen05_guardrail_trap_phase_invalid_during_alloc,($__internal_2_$__cuda_sm10x_tcgen05_guardrail_trap_unallocated_columns_being_dealloced - $__internal_1_$__cuda_sm10x_tcgen05_guardrail_trap_phase_invalid_during_alloc)
$__internal_1_$__cuda_sm10x_tcgen05_guardrail_trap_phase_invalid_during_alloc:
[----:B------:R-:W-:Y:S05]  /*9fc0*/  BPT.TRAP 0x1 ;  /* 0x000000040000795c */ /* 0x000fea0000300000 */
[----:B------:R-:W-:-:S04]  /*9fd0*/  MOV R3, 0x0 ;  /* 0x0000000000037802 */ /* 0x000fc80000000f00 */
[----:B------:R-:W-:Y:S05]  /*9fe0*/  RET.REL.NODEC R2 `(_ZN7cutlass13device_kernelINS_4gemm6kernel13GemmUniversalIN4cute5tupleIJiiiiEEENS1_10collective13CollectiveMmaINS1_35MainloopSm100TmaUmmaWarpSpecializedILi24ELi2ELi4ENS5_IJNS4_1CILi1EEESB_SB_EEEEENS5_IJNSA_ILi128EEESE_NSA_ILi32EEEEEENS_12float_e5m2_tENS5_IJlSB_lEEESH_NS5_IJSB_llEEENS4_8TiledMMAINS4_8MMA_AtomIJNS4_10MMA_TraitsINS4_19SM100_MMA_F8F6F4_SSEJSH_SH_fSE_SE_NS4_17integral_constantINS4_4UMMA5MajorELSQ_0EEENSO_ISQ_LSQ_1EEENSO_INSP_7ScaleInELST_0EEESU_EEEEEENS4_6LayoutISC_NS5_IJNSA_ILi0EEESY_SY_EEEEENS5_IJNS4_10UnderscoreES11_S11_EEEEENS4_13SM90_TMA_LOADENS4_14ComposedLayoutINS4_7SwizzleILi1ELi4ELi3EEENS4_18smem_ptr_flag_bitsILi8EEENSX_INS5_IJNSA_ILi8EEESF_EEENS5_IJSF_SB_EEEEEEEvNS4_8identityES14_NS15_INS16_ILi3ELi4ELi3EEES19_NSX_INS5_IJSE_S1A_EEENS5_IJSB_SE_EEEEEEEvS1F_EENS_8epilogue10collective18CollectiveEpilogueINS1M_23Sm100TmaWarpSpecializedILi2ELi2ELi64ELb0ELb0EEEJSG_NS5_IJNSX_ISE_SB_EENSX_INSA_ILi64EEESB_EEEEESH_SI_SH_SI_NS1M_6fusion15FusionCallbacksIS1Q_NS1V_17LinearCombinationISH_fSH_fLNS_15FloatRoundStyleE2EEESG_S1U_JEEENS4_5SM1004TMEM4LOAD26SM100_TMEM_LOAD_32dp32b64xES14_NS15_INS16_ILi2ELi4ELi3EEES19_NSX_INS5_IJS1A_S1S_EEENS5_IJS1S_SB_EEEEEEENS4_39AutoVectorizingCopyWithAssumedAlignmentILi128EEENS4_14SM90_TMA_STOREES29_S2B_S2B_EEEvvEEEEvNT_6ParamsE) ;  /* 0xffffff6002047950 */ /* 0x000fea0003c3ffff */
        .weak           $__internal_2_$__cuda_sm10x_tcgen05_guardrail_trap_unallocated_columns_being_dealloced
        .type           $__internal_2_$__cuda_sm10x_tcgen05_guardrail_trap_unallocated_columns_being_dealloced,@function
        .size           $__internal_2_$__cuda_sm10x_tcgen05_guardrail_trap_unallocated_columns_being_dealloced,(.L_x_204 - $__internal_2_$__cuda_sm10x_tcgen05_guardrail_trap_unallocated_columns_being_dealloced)
$__internal_2_$__cuda_sm10x_tcgen05_guardrail_trap_unallocated_columns_being_dealloced:
[----:B------:R-:W-:Y:S05]  /*9ff0*/  BPT.TRAP 0x1 ;  /* 0x000000040000795c */ /* 0x000fea0000300000 */
[----:B------:R-:W-:-:S04]  /*a000*/  HFMA2 R3, -RZ, RZ, 0, 0 ;  /* 0x00000000ff037431 */ /* 0x000fc800000001ff */
[----:B------:R-:W-:Y:S05]  /*a010*/  RET.REL.NODEC R2 `(_ZN7cutlass13device_kernelINS_4gemm6kernel13GemmUniversalIN4cute5tupleIJiiiiEEENS1_10collective13CollectiveMmaINS1_35MainloopSm100TmaUmmaWarpSpecializedILi24ELi2ELi4ENS5_IJNS4_1CILi1EEESB_SB_EEEEENS5_IJNSA_ILi128EEESE_NSA_ILi32EEEEEENS_12float_e5m2_tENS5_IJlSB_lEEESH_NS5_IJSB_llEEENS4_8TiledMMAINS4_8MMA_AtomIJNS4_10MMA_TraitsINS4_19SM100_MMA_F8F6F4_SSEJSH_SH_fSE_SE_NS4_17integral_constantINS4_4UMMA5MajorELSQ_0EEENSO_ISQ_LSQ_1EEENSO_INSP_7ScaleInELST_0EEESU_EEEEEENS4_6LayoutISC_NS5_IJNSA_ILi0EEESY_SY_EEEEENS5_IJNS4_10UnderscoreES11_S11_EEEEENS4_13SM90_TMA_LOADENS4_14ComposedLayoutINS4_7SwizzleILi1ELi4ELi3EEENS4_18smem_ptr_flag_bitsILi8EEENSX_INS5_IJNSA_ILi8EEESF_EEENS5_IJSF_SB_EEEEEEEvNS4_8identityES14_NS15_INS16_ILi3ELi4ELi3EEES19_NSX_INS5_IJSE_S1A_EEENS5_IJSB_SE_EEEEEEEvS1F_EENS_8epilogue10collective18CollectiveEpilogueINS1M_23Sm100TmaWarpSpecializedILi2ELi2ELi64ELb0ELb0EEEJSG_NS5_IJNSX_ISE_SB_EENSX_INSA_ILi64EEESB_EEEEESH_SI_SH_SI_NS1M_6fusion15FusionCallbacksIS1Q_NS1V_17LinearCombinationISH_fSH_fLNS_15FloatRoundStyleE2EEESG_S1U_JEEENS4_5SM1004TMEM4LOAD26SM100_TMEM_LOAD_32dp32b64xES14_NS15_INS16_ILi2ELi4ELi3EEES19_NSX_INS5_IJS1A_S1S_EEENS5_IJS1S_SB_EEEEEEENS4_39AutoVectorizingCopyWithAssumedAlignmentILi128EEENS4_14SM90_TMA_STOREES29_S2B_S2B_EEEvvEEEEvNT_6ParamsE) ;  /* 0xffffff5c02f87950 */ /* 0x000fea0003c3ffff */
.L_x_203:
[----:B------:R-:W-:-:S00]  /*a020*/  BRA `(.L_x_203) ;  /* 0xfffffffc00fc7947 */ /* 0x000fc0000383ffff */
[----:B------:R-:W-:-:S00]  /*a030*/  NOP ;  /* 0x0000000000007918 */ /* 0x000fc00000000000 */
        /* <DEDUP_REMOVED lines=12> */
.L_x_204:


//--------------------- .nv.global.init           --------------------------
	.section	.nv.global.init,"aw",@progbits
.nv.global.init:
	.type		$str$27,@object
	.size		$str$27,($str$28 - $str$27)
$str$27:
        /*0000*/ 	.byte	0x28, 0x61, 0x64, 0x64, 0x72, 0x65, 0x73, 0x73, 0x20, 0x26, 0x20, 0x6d, 0x61, 0x73, 0x6b, 0x29
        /*0010*/ 	.byte	0x20, 0x3d, 0x3d, 0x20, 0x30, 0x00
	.type		$str$28,@object
	.size		$str$28,($str$26 - $str$28)
$str$28:
        /*0016*/ 	.byte	0x2f, 0x74, 0x6d, 0x70, 0x2f, 0x63, 0x75, 0x74, 0x6c, 0x61, 0x73, 0x73, 0x5f, 0x73, 0x77, 0x65
        /*0026*/ 	.byte	0x65, 0x70, 0x5f, 0x73, 0x72, 0x63, 0x2f, 0x69, 0x6e, 0x63, 0x6c, 0x75, 0x64, 0x65, 0x2f, 0x63
        /*0036*/ 	.byte	0x75, 0x74, 0x65, 0x2f, 0x70, 0x6f, 0x69, 0x6e, 0x74, 0x65, 0x72, 0x5f, 0x66, 0x6c, 0x61, 0x67
        /*0046*/ 	.byte	0x67, 0x65, 0x64, 0x2e, 0x68, 0x70, 0x70, 0x00
	.type		$str$26,@object
	.size		$str$26,($str$25 - $str$26)
$str$26:
        /*004e*/ 	.byte	0x2f, 0x74, 0x6d, 0x70, 0x2f, 0x63, 0x75, 0x74, 0x6c, 0x61, 0x73, 0x73, 0x5f, 0x73, 0x77, 0x65
        /*005e*/ 	.byte	0x65, 0x70, 0x5f, 0x73, 0x72, 0x63, 0x2f, 0x69, 0x6e, 0x63, 0x6c, 0x75, 0x64, 0x65, 0x2f, 0x63
        /*006e*/ 	.byte	0x75, 0x74, 0x65, 0x2f, 0x61, 0x74, 0x6f, 0x6d, 0x2f, 0x63, 0x6f, 0x70, 0x79, 0x5f, 0x74, 0x72
        /*007e*/ 	.byte	0x61, 0x69, 0x74, 0x73, 0x5f, 0x73, 0x6d, 0x31, 0x30, 0x30, 0x2e, 0x68, 0x70, 0x70, 0x00
	.type		$str$25,@object
	.size		$str$25,(__unnamed_1 - $str$25)
$str$25:
        /*008d*/ 	.byte	0x28, 0x28, 0x75, 0x69, 0x6e, 0x74, 0x33, 0x32, 0x5f, 0x74, 0x28, 0x74, 0x68, 0x72, 0x65, 0x61
        /*009d*/ 	.byte	0x64, 0x49, 0x64, 0x78, 0x2e, 0x78, 0x29, 0x20, 0x2f, 0x20, 0x33, 0x32, 0x29, 0x20, 0x25, 0x20
        /*00ad*/ 	.byte	0x34, 0x29, 0x20, 0x3d, 0x3d, 0x20, 0x28, 0x28, 0x28, 0x74, 0x6d, 0x65, 0x6d, 0x5f, 0x61, 0x64
        /*00bd*/ 	.byte	0x64, 0x72, 0x20, 0x3e, 0x3e, 0x20, 0x31, 0x36, 0x29, 0x20, 0x2f, 0x20, 0x33, 0x32, 0x29, 0x20
        /*00cd*/ 	.byte	0x25, 0x20, 0x34, 0x29, 0x00
	.type		__unnamed_1,@object
	.size		__unnamed_1,(__unnamed_2 - __unnamed_1)
__unnamed_1:
        /*00d2*/ 	.byte	0x61, 0x75, 0x74, 0x6f, 0x20, 0x63, 0x75, 0x74, 0x65, 0x3a, 0x3a, 0x61, 0x73, 0x5f, 0x70, 0x6f
        /* <DEDUP_REMOVED lines=24> */
        /*0262*/ 	.byte	0x43, 0x3c, 0x38, 0x31, 0x39, 0x32, 0x3e, 0x3e, 0x3e, 0x3e, 0x5d, 0x00
	.type		__unnamed_2,@object
	.size		__unnamed_2,(.L_2 - __unnamed_2)
__unnamed_2:
        /* <DEDUP_REMOVED lines=42> */
        /*050e*/ 	.byte	0x3e, 0x3e, 0x3e, 0x3e, 0x5d, 0x00
.L_2:


//--------------------- .nv.shared._ZN7cutlass13device_kernelINS_4gemm6kernel13GemmUniversalIN4cute5tupleIJiiiiEEENS1_10collective13CollectiveMmaINS1_35MainloopSm100TmaUmmaWarpSpecializedILi24ELi2ELi4ENS5_IJNS4_1CILi1EEESB_SB_EEEEENS5_IJNSA_ILi128EEESE_NSA_ILi32EEEEEENS_12float_e5m2_tENS5_IJlSB_lEEESH_NS5_IJSB_llEEENS4_8TiledMMAINS4_8MMA_AtomIJNS4_10MMA_TraitsINS4_19SM100_MMA_F8F6F4_SSEJSH_SH_fSE_SE_NS4_17integral_constantINS4_4UMMA5MajorELSQ_0EEENSO_ISQ_LSQ_1EEENSO_INSP_7ScaleInELST_0EEESU_EEEEEENS4_6LayoutISC_NS5_IJNSA_ILi0EEESY_SY_EEEEENS5_IJNS4_10UnderscoreES11_S11_EEEEENS4_13SM90_TMA_LOADENS4_14ComposedLayoutINS4_7SwizzleILi1ELi4ELi3EEENS4_18smem_ptr_flag_bitsILi8EEENSX_INS5_IJNSA_ILi8EEESF_EEENS5_IJSF_SB_EEEEEEEvNS4_8identityES14_NS15_INS16_ILi3ELi4ELi3EEES19_NSX_INS5_IJSE_S1A_EEENS5_IJSB_SE_EEEEEEEvS1F_EENS_8epilogue10collective18CollectiveEpilogueINS1M_23Sm100TmaWarpSpecializedILi2ELi2ELi64ELb0ELb0EEEJSG_NS5_IJNSX_ISE_SB_EENSX_INSA_ILi64EEESB_EEEEESH_SI_SH_SI_NS1M_6fusion15FusionCallbacksIS1Q_NS1V_17LinearCombinationISH_fSH_fLNS_15FloatRoundStyleE2EEESG_S1U_JEEENS4_5SM1004TMEM4LOAD26SM100_TMEM_LOAD_32dp32b64xES14_NS15_INS16_ILi2ELi4ELi3EEES19_NSX_INS5_IJS1A_S1S_EEENS5_IJS1S_SB_EEEEEEENS4_39AutoVectorizingCopyWithAssumedAlignmentILi128EEENS4_14SM90_TMA_STOREES29_S2B_S2B_EEEvvEEEEvNT_6ParamsE --------------------------
	.section	.nv.shared._ZN7cutlass13device_kernelINS_4gemm6kernel13GemmUniversalIN4cute5tupleIJiiiiEEENS1_10collective13CollectiveMmaINS1_35MainloopSm100TmaUmmaWarpSpecializedILi24ELi2ELi4ENS5_IJNS4_1CILi1EEESB_SB_EEEEENS5_IJNSA_ILi128EEESE_NSA_ILi32EEEEEENS_12float_e5m2_tENS5_IJlSB_lEEESH_NS5_IJSB_llEEENS4_8TiledMMAINS4_8MMA_AtomIJNS4_10MMA_TraitsINS4_19SM100_MMA_F8F6F4_SSEJSH_SH_fSE_SE_NS4_17integral_constantINS4_4UMMA5MajorELSQ_0EEENSO_ISQ_LSQ_1EEENSO_INSP_7ScaleInELST_0EEESU_EEEEEENS4_6LayoutISC_NS5_IJNSA_ILi0EEESY_SY_EEEEENS5_IJNS4_10UnderscoreES11_S11_EEEEENS4_13SM90_TMA_LOADENS4_14ComposedLayoutINS4_7SwizzleILi1ELi4ELi3EEENS4_18smem_ptr_flag_bitsILi8EEENSX_INS5_IJNSA_ILi8EEESF_EEENS5_IJSF_SB_EEEEEEEvNS4_8identityES14_NS15_INS16_ILi3ELi4ELi3EEES19_NSX_INS5_IJSE_S1A_EEENS5_IJSB_SE_EEEEEEEvS1F_EENS_8epilogue10collective18CollectiveEpilogueINS1M_23Sm100TmaWarpSpecializedILi2ELi2ELi64ELb0ELb0EEEJSG_NS5_IJNSX_ISE_SB_EENSX_INSA_ILi64EEESB_EEEEESH_SI_SH_SI_NS1M_6fusion15FusionCallbacksIS1Q_NS1V_17LinearCombinationISH_fSH_fLNS_15FloatRoundStyleE2EEESG_S1U_JEEENS4_5SM1004TMEM4LOAD26SM100_TMEM_LOAD_32dp32b64xES14_NS15_INS16_ILi2ELi4ELi3EEES19_NSX_INS5_IJS1A_S1S_EEENS5_IJS1S_SB_EEEEEEENS4_39AutoVectorizingCopyWithAssumedAlignmentILi128EEENS4_14SM90_TMA_STOREES29_S2B_S2B_EEEvvEEEEvNT_6ParamsE,"aw",@nobits
	.sectionflags	@""
	.align	16
	.zero		1024


//--------------------- .nv.shared.reserved.0     --------------------------
	.section	.nv.shared.reserved.0,"aw",@nobits
	.weak		__nv_reservedSMEM_offset_0_alias
	.size		__nv_reservedSMEM_offset_0_alias, 0, 64
	.other		__nv_reservedSMEM_offset_0_alias,@"STO_CUDA_RESERVED_SHARED STV_DEFAULT"
__nv_reservedSMEM_offset_0_alias:
	.zero		0
.nv.shared.reserved.0:
	.zero		64
	.weak		__nv_reservedSMEM_tcgen05_partition
	.type		__nv_reservedSMEM_tcgen05_partition,@object
	.size		__nv_reservedSMEM_tcgen05_partition,(.L_0 - __nv_reservedSMEM_tcgen05_partition)
__nv_reservedSMEM_tcgen05_partition:
	.zero		32
.L_0:


//--------------------- .nv.global                --------------------------
	.section	.nv.global,"aw",@nobits
.nv.global:
	.type		_ZN40_INTERNAL_60f74304_4_k_cu_fd96341e_319914cute1_E,@object
	.size		_ZN40_INTERNAL_60f74304_4_k_cu_fd96341e_319914cute1_E,(_ZN40_INTERNAL_60f74304_4_k_cu_fd96341e_319914cuda3std3__45__cpo6cbeginE - _ZN40_INTERNAL_60f74304_4_k_cu_fd96341e_319914cute1_E)
_ZN40_INTERNAL_60f74304_4_k_cu_fd96341e_319914cute1_E:
	.zero		1
	.type		_ZN40_INTERNAL_60f74304_4_k_cu_fd96341e_319914cuda3std3__45__cpo6cbeginE,@object
	.size		_ZN40_INTERNAL_60f74304_4_k_cu_fd96341e_319914cuda3std3__45__cpo6cbeginE,(_ZN40_INTERNAL_60f74304_4_k_cu_fd96341e_319914cuda3std3__48in_placeE - _ZN40_INTERNAL_60f74304_4_k_cu_fd96341e_319914cuda3std3__45__cpo6cbeginE)
_ZN40_INTERNAL_60f74304_4_k_cu_fd96341e_319914cuda3std3__45__cpo6cbeginE:
	.zero		1
	.type		_ZN40_INTERNAL_60f74304_4_k_cu_fd96341e_319914cuda3std3__48in_placeE,@object
	.size		_ZN40_INTERNAL_60f74304_4_k_cu_fd96341e_319914cuda3std3__48in_placeE,(_ZN40_INTERNAL_60f74304_4_k_cu_fd96341e_319914cuda3std6ranges3__45__cpo9iter_moveE - _ZN40_INTERNAL_60f74304_4_k_cu_fd96341e_319914cuda3std3__48in_placeE)
_ZN40_INTERNAL_60f74304_4_k_cu_fd96341e_319914cuda3std3__48in_placeE:
	.zero		1
	.type		_ZN40_INTERNAL_60f74304_4_k_cu_fd96341e_319914cuda3std6ranges3__45__cpo9iter_moveE,@object
	.size		_ZN40_INTERNAL_60f74304_4_k_cu_fd96341e_319914cuda3std6ranges3__45__cpo9iter_moveE,(_ZN40_INTERNAL_60f74304_4_k_cu_fd96341e_319914cuda3std3__45__cpo5beginE - _ZN40_INTERNAL_60f74304_4_k_cu_fd96341e_319914cuda3std6ranges3__45__cpo9iter_moveE)
_ZN40_INTERNAL_60f74304_4_k_cu_fd96341e_319914cuda3std6ranges3__45__cpo9iter_moveE:
	.zero		1
	.type		_ZN40_INTERNAL_60f74304_4_k_cu_fd96341e_319914cuda3std3__45__cpo5beginE,@object
	.size		_ZN40_INTERNAL_60f74304_4_k_cu_fd96341e_319914cuda3std3__45__cpo5beginE,(_ZN40_INTERNAL_60f74304_4_k_cu_fd96341e_319914cuda3std3__442_GLOBAL__N__60f74304_4_k_cu_fd96341e_319916ignoreE - _ZN40_INTERNAL_60f74304_4_k_cu_fd96341e_319914cuda3std3__45__cpo5beginE)
_ZN40_INTERNAL_60f74304_4_k_cu_fd96341e_319914cuda3std3__45__cpo5beginE:
	.zero		1
	.type		_ZN40_INTERNAL_60f74304_4_k_cu_fd96341e_319914cuda3std3__442_GLOBAL__N__60f74304_4_k_cu_fd96341e_319916ignoreE,@object
	.size		_ZN40_INTERNAL_60f74304_4_k_cu_fd96341e_319914cuda3std3__442_GLOBAL__N__60f74304_4_k_cu_fd96341e_319916ignoreE,(_ZN40_INTERNAL_60f74304_4_k_cu_fd96341e_319914cute7productE - _ZN40_INTERNAL_60f74304_4_k_cu_fd96341e_319914cuda3std3__442_GLOBAL__N__60f74304_4_k_cu_fd96341e_319916ignoreE)
_ZN40_INTERNAL_60f74304_4_k_cu_fd96341e_319914cuda3std3__442_GLOBAL__N__60f74304_4_k_cu_fd96341e_319916ignoreE:
	.zero		1
	.type		_ZN40_INTERNAL_60f74304_4_k_cu_fd96341e_319914cute7productE,@object
	.size		_ZN40_INTERNAL_60f74304_4_k_cu_fd96341e_319914cute7productE,(_ZN40_INTERNAL_60f74304_4_k_cu_fd96341e_319914cuda3std3__45__cpo3endE - _ZN40_INTERNAL_60f74304_4_k_cu_fd96341e_319914cute7productE)
_ZN40_INTERNAL_60f74304_4_k_cu_fd96341e_319914cute7productE:
	.zero		1
	.type		_ZN40_INTERNAL_60f74304_4_k_cu_fd96341e_319914cuda3std3__45__cpo3endE,@object
	.size		_ZN40_INTERNAL_60f74304_4_k_cu_fd96341e_319914cuda3std3__45__cpo3endE,(_ZN40_INTERNAL_60f74304_4_k_cu_fd96341e_319914cuda3std3__419piecewise_constructE - _ZN40_INTERNAL_60f74304_4_k_cu_fd96341e_319914cuda3std3__45__cpo3endE)
_ZN40_INTERNAL_60f74304_4_k_cu_fd96341e_319914cuda3std3__45__cpo3endE:
	.zero		1
	.type		_ZN40_INTERNAL_60f74304_4_k_cu_fd96341e_319914cuda3std3__419piecewise_constructE,@object
	.size		_ZN40_INTERNAL_60f74304_4_k_cu_fd96341e_319914cuda3std3__419piecewise_constructE,(_ZN40_INTERNAL_60f74304_4_k_cu_fd96341e_319914cuda3std3__45__cpo4cendE - _ZN40_INTERNAL_60f74304_4_k_cu_fd96341e_319914cuda3std3__419piecewise_constructE)
_ZN40_INTERNAL_60f74304_4_k_cu_fd96341e_319914cuda3std3__419piecewise_constructE:
	.zero		1
	.type		_ZN40_INTERNAL_60f74304_4_k_cu_fd96341e_319914cuda3std3__45__cpo4cendE,@object
	.size		_ZN40_INTERNAL_60f74304_4_k_cu_fd96341e_319914cuda3std3__45__cpo4cendE,(_ZN40_INTERNAL_60f74304_4_k_cu_fd96341e_319914cuda3std6ranges3__45__cpo4swapE - _ZN40_INTERNAL_60f74304_4_k_cu_fd96341e_319914cuda3std3__45__cpo4cendE)
_ZN40_INTERNAL_60f74304_4_k_cu_fd96341e_319914cuda3std3__45__cpo4cendE:
	.zero		1
	.type		_ZN40_INTERNAL_60f74304_4_k_cu_fd96341e_319914cuda3std6ranges3__45__cpo4swapE,@object
	.size		_ZN40_INTERNAL_60f74304_4_k_cu_fd96341e_319914cuda3std6ranges3__45__cpo4swapE,(.L_10 - _ZN40_INTERNAL_60f74304_4_k_cu_fd96341e_319914cuda3std6ranges3__45__cpo4swapE)
_ZN40_INTERNAL_60f74304_4_k_cu_fd96341e_319914cuda3std6ranges3__45__cpo4swapE:
	.zero		1
.L_10:


//--------------------- .nv.constant0._ZN7cutlass13device_kernelINS_4gemm6kernel13GemmUniversalIN4cute5tupleIJiiiiEEENS1_10collective13CollectiveMmaINS1_35MainloopSm100TmaUmmaWarpSpecializedILi24ELi2ELi4ENS5_IJNS4_1CILi1EEESB_SB_EEEEENS5_IJNSA_ILi128EEESE_NSA_ILi32EEEEEENS_12float_e5m2_tENS5_IJlSB_lEEESH_NS5_IJSB_llEEENS4_8TiledMMAINS4_8MMA_AtomIJNS4_10MMA_TraitsINS4_19SM100_MMA_F8F6F4_SSEJSH_SH_fSE_SE_NS4_17integral_constantINS4_4UMMA5MajorELSQ_0EEENSO_ISQ_LSQ_1EEENSO_INSP_7ScaleInELST_0EEESU_EEEEEENS4_6LayoutISC_NS5_IJNSA_ILi0EEESY_SY_EEEEENS5_IJNS4_10UnderscoreES11_S11_EEEEENS4_13SM90_TMA_LOADENS4_14ComposedLayoutINS4_7SwizzleILi1ELi4ELi3EEENS4_18smem_ptr_flag_bitsILi8EEENSX_INS5_IJNSA_ILi8EEESF_EEENS5_IJSF_SB_EEEEEEEvNS4_8identityES14_NS15_INS16_ILi3ELi4ELi3EEES19_NSX_INS5_IJSE_S1A_EEENS5_IJSB_SE_EEEEEEEvS1F_EENS_8epilogue10collective18CollectiveEpilogueINS1M_23Sm100TmaWarpSpecializedILi2ELi2ELi64ELb0ELb0EEEJSG_NS5_IJNSX_ISE_SB_EENSX_INSA_ILi64EEESB_EEEEESH_SI_SH_SI_NS1M_6fusion15FusionCallbacksIS1Q_NS1V_17LinearCombinationISH_fSH_fLNS_15FloatRoundStyleE2EEESG_S1U_JEEENS4_5SM1004TMEM4LOAD26SM100_TMEM_LOAD_32dp32b64xES14_NS15_INS16_ILi2ELi4ELi3EEES19_NSX_INS5_IJS1A_S1S_EEENS5_IJS1S_SB_EEEEEEENS4_39AutoVectorizingCopyWithAssumedAlignmentILi128EEENS4_14SM90_TMA_STOREES29_S2B_S2B_EEEvvEEEEvNT_6ParamsE --------------------------
	.section	.nv.constant0._ZN7cutlass13device_kernelINS_4gemm6kernel13GemmUniversalIN4cute5tupleIJiiiiEEENS1_10collective13CollectiveMmaINS1_35MainloopSm100TmaUmmaWarpSpecializedILi24ELi2ELi4ENS5_IJNS4_1CILi1EEESB_SB_EEEEENS5_IJNSA_ILi128EEESE_NSA_ILi32EEEEEENS_12float_e5m2_tENS5_IJlSB_lEEESH_NS5_IJSB_llEEENS4_8TiledMMAINS4_8MMA_AtomIJNS4_10MMA_TraitsINS4_19SM100_MMA_F8F6F4_SSEJSH_SH_fSE_SE_NS4_17integral_constantINS4_4UMMA5MajorELSQ_0EEENSO_ISQ_LSQ_1EEENSO_INSP_7ScaleInELST_0EEESU_EEEEEENS4_6LayoutISC_NS5_IJNSA_ILi0EEESY_SY_EEEEENS5_IJNS4_10UnderscoreES11_S11_EEEEENS4_13SM90_TMA_LOADENS4_14ComposedLayoutINS4_7SwizzleILi1ELi4ELi3EEENS4_18smem_ptr_flag_bitsILi8EEENSX_INS5_IJNSA_ILi8EEESF_EEENS5_IJSF_SB_EEEEEEEvNS4_8identityES14_NS15_INS16_ILi3ELi4ELi3EEES19_NSX_INS5_IJSE_S1A_EEENS5_IJSB_SE_EEEEEEEvS1F_EENS_8epilogue10collective18CollectiveEpilogueINS1M_23Sm100TmaWarpSpecializedILi2ELi2ELi64ELb0ELb0EEEJSG_NS5_IJNSX_ISE_SB_EENSX_INSA_ILi64EEESB_EEEEESH_SI_SH_SI_NS1M_6fusion15FusionCallbacksIS1Q_NS1V_17LinearCombinationISH_fSH_fLNS_15FloatRoundStyleE2EEESG_S1U_JEEENS4_5SM1004TMEM4LOAD26SM100_TMEM_LOAD_32dp32b64xES14_NS15_INS16_ILi2ELi4ELi3EEES19_NSX_INS5_IJS1A_S1S_EEENS5_IJS1S_SB_EEEEEEENS4_39AutoVectorizingCopyWithAssumedAlignmentILi128EEENS4_14SM90_TMA_STOREES29_S2B_S2B_EEEvvEEEEvNT_6ParamsE,"a",@progbits
	.sectionflags	@""
	.align	4
.nv.constant0._ZN7cutlass13device_kernelINS_4gemm6kernel13GemmUniversalIN4cute5tupleIJiiiiEEENS1_10collective13CollectiveMmaINS1_35MainloopSm100TmaUmmaWarpSpecializedILi24ELi2ELi4ENS5_IJNS4_1CILi1EEESB_SB_EEEEENS5_IJNSA_ILi128EEESE_NSA_ILi32EEEEEENS_12float_e5m2_tENS5_IJlSB_lEEESH_NS5_IJSB_llEEENS4_8TiledMMAINS4_8MMA_AtomIJNS4_10MMA_TraitsINS4_19SM100_MMA_F8F6F4_SSEJSH_SH_fSE_SE_NS4_17integral_constantINS4_4UMMA5MajorELSQ_0EEENSO_ISQ_LSQ_1EEENSO_INSP_7ScaleInELST_0EEESU_EEEEEENS4_6LayoutISC_NS5_IJNSA_ILi0EEESY_SY_EEEEENS5_IJNS4_10UnderscoreES11_S11_EEEEENS4_13SM90_TMA_LOADENS4_14ComposedLayoutINS4_7SwizzleILi1ELi4ELi3EEENS4_18smem_ptr_flag_bitsILi8EEENSX_INS5_IJNSA_ILi8EEESF_EEENS5_IJSF_SB_EEEEEEEvNS4_8identityES14_NS15_INS16_ILi3ELi4ELi3EEES19_NSX_INS5_IJSE_S1A_EEENS5_IJSB_SE_EEEEEEEvS1F_EENS_8epilogue10collective18CollectiveEpilogueINS1M_23Sm100TmaWarpSpecializedILi2ELi2ELi64ELb0ELb0EEEJSG_NS5_IJNSX_ISE_SB_EENSX_INSA_ILi64EEESB_EEEEESH_SI_SH_SI_NS1M_6fusion15FusionCallbacksIS1Q_NS1V_17LinearCombinationISH_fSH_fLNS_15FloatRoundStyleE2EEESG_S1U_JEEENS4_5SM1004TMEM4LOAD26SM100_TMEM_LOAD_32dp32b64xES14_NS15_INS16_ILi2ELi4ELi3EEES19_NSX_INS5_IJS1A_S1S_EEENS5_IJS1S_SB_EEEEEEENS4_39AutoVectorizingCopyWithAssumedAlignmentILi128EEENS4_14SM90_TMA_STOREES29_S2B_S2B_EEEvvEEEEvNT_6ParamsE:
	.zero		2944


//--------------------- SYMBOLS --------------------------

	.type		.nv.reservedSmem.offset0,@object
	.size		.nv.reservedSmem.offset0,0x4
	.type		.nv.reservedSmem.cap,@object
	.size		.nv.reservedSmem.cap,0x4
	.type		__assertfail,@function
